//
// Generated by NVIDIA NVVM Compiler
//
// Compiler Build ID: CL-36424714
// Cuda compilation tools, release 13.0, V13.0.88
// Based on NVVM 20.0.0
//

.version 9.0
.target sm_100
.address_size 64

	// .globl	_Z12floyd_phaseIiPiii
// _ZZ12floyd_phaseIiPiiiE10shared_mem has been demoted
// _ZZ13floyd_phaseIIiPiiiE10shared_mem has been demoted
// _ZZ13floyd_phaseIIiPiiiE13shared_buffer has been demoted
// _ZZ14floyd_phaseIIIiPiiiE3d_c has been demoted
// _ZZ14floyd_phaseIIIiPiiiE3d_r has been demoted

.visible .entry _Z12floyd_phaseIiPiii(
	.param .u32 _Z12floyd_phaseIiPiii_param_0,
	.param .u64 .ptr .align 1 _Z12floyd_phaseIiPiii_param_1,
	.param .u32 _Z12floyd_phaseIiPiii_param_2,
	.param .u32 _Z12floyd_phaseIiPiii_param_3
)
{
	.reg .pred 	%p<6>;
	.reg .b32 	%r<136>;
	.reg .b64 	%rd<5>;
	// demoted variable
	.shared .align 4 .b8 _ZZ12floyd_phaseIiPiiiE10shared_mem[1024];
	ld.param.u32 	%r33, [_Z12floyd_phaseIiPiii_param_0];
	ld.param.u64 	%rd2, [_Z12floyd_phaseIiPiii_param_1];
	ld.param.u32 	%r32, [_Z12floyd_phaseIiPiii_param_2];
	ld.param.u32 	%r34, [_Z12floyd_phaseIiPiii_param_3];
	cvta.to.global.u64 	%rd3, %rd2;
	mov.u32 	%r1, %tid.y;
	mov.u32 	%r2, %tid.x;
	mul.lo.s32 	%r35, %r32, %r33;
	add.s32 	%r36, %r35, %r1;
	add.s32 	%r37, %r35, %r2;
	mad.lo.s32 	%r38, %r36, %r34, %r37;
	mul.wide.s32 	%rd4, %r38, 4;
	add.s64 	%rd1, %rd3, %rd4;
	ld.global.u32 	%r135, [%rd1];
	shl.b32 	%r39, %r1, 6;
	mov.u32 	%r40, _ZZ12floyd_phaseIiPiiiE10shared_mem;
	add.s32 	%r41, %r40, %r39;
	shl.b32 	%r42, %r2, 2;
	add.s32 	%r43, %r41, %r42;
	st.shared.u32 	[%r43], %r135;
	bar.sync 	0;
	setp.lt.s32 	%p1, %r32, 1;
	@%p1 bra 	$L__BB0_7;
	and.b32  	%r4, %r32, 15;
	setp.lt.u32 	%p2, %r32, 16;
	mov.b32 	%r129, 0;
	@%p2 bra 	$L__BB0_4;
	and.b32  	%r129, %r32, 2147483632;
	neg.s32 	%r126, %r129;
	add.s32 	%r48, %r39, %r40;
	add.s32 	%r125, %r48, 32;
	add.s32 	%r50, %r42, %r40;
	add.s32 	%r124, %r50, 512;
$L__BB0_3:
	.pragma "nounroll";
	ld.shared.u32 	%r51, [%r125+-32];
	ld.shared.u32 	%r52, [%r124+-512];
	add.s32 	%r53, %r52, %r51;
	min.s32 	%r54, %r53, %r135;
	bar.sync 	0;
	ld.shared.u32 	%r55, [%r125+-28];
	ld.shared.u32 	%r56, [%r124+-448];
	add.s32 	%r57, %r56, %r55;
	min.s32 	%r58, %r57, %r54;
	bar.sync 	0;
	ld.shared.u32 	%r59, [%r125+-24];
	ld.shared.u32 	%r60, [%r124+-384];
	add.s32 	%r61, %r60, %r59;
	min.s32 	%r62, %r61, %r58;
	bar.sync 	0;
	ld.shared.u32 	%r63, [%r125+-20];
	ld.shared.u32 	%r64, [%r124+-320];
	add.s32 	%r65, %r64, %r63;
	min.s32 	%r66, %r65, %r62;
	bar.sync 	0;
	ld.shared.u32 	%r67, [%r125+-16];
	ld.shared.u32 	%r68, [%r124+-256];
	add.s32 	%r69, %r68, %r67;
	min.s32 	%r70, %r69, %r66;
	bar.sync 	0;
	ld.shared.u32 	%r71, [%r125+-12];
	ld.shared.u32 	%r72, [%r124+-192];
	add.s32 	%r73, %r72, %r71;
	min.s32 	%r74, %r73, %r70;
	bar.sync 	0;
	ld.shared.u32 	%r75, [%r125+-8];
	ld.shared.u32 	%r76, [%r124+-128];
	add.s32 	%r77, %r76, %r75;
	min.s32 	%r78, %r77, %r74;
	bar.sync 	0;
	ld.shared.u32 	%r79, [%r125+-4];
	ld.shared.u32 	%r80, [%r124+-64];
	add.s32 	%r81, %r80, %r79;
	min.s32 	%r82, %r81, %r78;
	bar.sync 	0;
	ld.shared.u32 	%r83, [%r125];
	ld.shared.u32 	%r84, [%r124];
	add.s32 	%r85, %r84, %r83;
	min.s32 	%r86, %r85, %r82;
	bar.sync 	0;
	ld.shared.u32 	%r87, [%r125+4];
	ld.shared.u32 	%r88, [%r124+64];
	add.s32 	%r89, %r88, %r87;
	min.s32 	%r90, %r89, %r86;
	bar.sync 	0;
	ld.shared.u32 	%r91, [%r125+8];
	ld.shared.u32 	%r92, [%r124+128];
	add.s32 	%r93, %r92, %r91;
	min.s32 	%r94, %r93, %r90;
	bar.sync 	0;
	ld.shared.u32 	%r95, [%r125+12];
	ld.shared.u32 	%r96, [%r124+192];
	add.s32 	%r97, %r96, %r95;
	min.s32 	%r98, %r97, %r94;
	bar.sync 	0;
	ld.shared.u32 	%r99, [%r125+16];
	ld.shared.u32 	%r100, [%r124+256];
	add.s32 	%r101, %r100, %r99;
	min.s32 	%r102, %r101, %r98;
	bar.sync 	0;
	ld.shared.u32 	%r103, [%r125+20];
	ld.shared.u32 	%r104, [%r124+320];
	add.s32 	%r105, %r104, %r103;
	min.s32 	%r106, %r105, %r102;
	bar.sync 	0;
	ld.shared.u32 	%r107, [%r125+24];
	ld.shared.u32 	%r108, [%r124+384];
	add.s32 	%r109, %r108, %r107;
	min.s32 	%r110, %r109, %r106;
	bar.sync 	0;
	ld.shared.u32 	%r111, [%r125+28];
	ld.shared.u32 	%r112, [%r124+448];
	add.s32 	%r113, %r112, %r111;
	min.s32 	%r135, %r113, %r110;
	bar.sync 	0;
	add.s32 	%r126, %r126, 16;
	add.s32 	%r125, %r125, 64;
	add.s32 	%r124, %r124, 1024;
	setp.ne.s32 	%p3, %r126, 0;
	@%p3 bra 	$L__BB0_3;
$L__BB0_4:
	setp.eq.s32 	%p4, %r4, 0;
	@%p4 bra 	$L__BB0_7;
	shl.b32 	%r114, %r129, 6;
	add.s32 	%r116, %r114, %r42;
	add.s32 	%r133, %r40, %r116;
	shl.b32 	%r119, %r129, 2;
	add.s32 	%r120, %r39, %r119;
	add.s32 	%r132, %r40, %r120;
	neg.s32 	%r131, %r4;
$L__BB0_6:
	.pragma "nounroll";
	ld.shared.u32 	%r121, [%r132];
	ld.shared.u32 	%r122, [%r133];
	add.s32 	%r123, %r122, %r121;
	min.s32 	%r135, %r123, %r135;
	bar.sync 	0;
	add.s32 	%r133, %r133, 64;
	add.s32 	%r132, %r132, 4;
	add.s32 	%r131, %r131, 1;
	setp.ne.s32 	%p5, %r131, 0;
	@%p5 bra 	$L__BB0_6;
$L__BB0_7:
	st.global.u32 	[%rd1], %r135;
	ret;

}
	// .globl	_Z13floyd_phaseIIiPiii
.visible .entry _Z13floyd_phaseIIiPiii(
	.param .u32 _Z13floyd_phaseIIiPiii_param_0,
	.param .u64 .ptr .align 1 _Z13floyd_phaseIIiPiii_param_1,
	.param .u32 _Z13floyd_phaseIIiPiii_param_2,
	.param .u32 _Z13floyd_phaseIIiPiii_param_3
)
{
	.reg .pred 	%p<48>;
	.reg .b32 	%r<258>;
	.reg .b64 	%rd<7>;
	// demoted variable
	.shared .align 4 .b8 _ZZ13floyd_phaseIIiPiiiE10shared_mem[1024];
	// demoted variable
	.shared .align 4 .b8 _ZZ13floyd_phaseIIiPiiiE13shared_buffer[1024];
	ld.param.u32 	%r88, [_Z13floyd_phaseIIiPiii_param_0];
	ld.param.u64 	%rd2, [_Z13floyd_phaseIIiPiii_param_1];
	ld.param.u32 	%r89, [_Z13floyd_phaseIIiPiii_param_2];
	ld.param.u32 	%r90, [_Z13floyd_phaseIIiPiii_param_3];
	mov.u32 	%r1, %ctaid.x;
	setp.eq.s32 	%p1, %r1, %r88;
	@%p1 bra 	$L__BB1_88;
	mov.u32 	%r2, %tid.y;
	mov.u32 	%r3, %tid.x;
	mov.u32 	%r4, %ctaid.y;
	setp.ne.s32 	%p2, %r4, 0;
	@%p2 bra 	$L__BB1_3;
	mul.lo.s32 	%r242, %r89, %r88;
	mov.u32 	%r92, %ntid.x;
	mul.lo.s32 	%r243, %r92, %r1;
	bra.uni 	$L__BB1_4;
$L__BB1_3:
	mov.u32 	%r91, %ntid.x;
	mul.lo.s32 	%r242, %r91, %r1;
	mul.lo.s32 	%r243, %r89, %r88;
$L__BB1_4:
	cvta.to.global.u64 	%rd3, %rd2;
	setp.eq.s32 	%p3, %r4, 0;
	add.s32 	%r93, %r243, %r3;
	add.s32 	%r94, %r242, %r2;
	mul.lo.s32 	%r95, %r89, %r88;
	add.s32 	%r96, %r95, %r2;
	add.s32 	%r97, %r95, %r3;
	mad.lo.s32 	%r98, %r96, %r90, %r97;
	mul.wide.s32 	%rd4, %r98, 4;
	add.s64 	%rd5, %rd3, %rd4;
	ld.global.u32 	%r99, [%rd5];
	shl.b32 	%r100, %r2, 6;
	mov.u32 	%r101, _ZZ13floyd_phaseIIiPiiiE10shared_mem;
	add.s32 	%r102, %r101, %r100;
	shl.b32 	%r103, %r3, 2;
	add.s32 	%r104, %r102, %r103;
	st.shared.u32 	[%r104], %r99;
	mad.lo.s32 	%r105, %r94, %r90, %r93;
	mul.wide.s32 	%rd6, %r105, 4;
	add.s64 	%rd1, %rd3, %rd6;
	ld.global.u32 	%r106, [%rd1];
	mov.u32 	%r107, _ZZ13floyd_phaseIIiPiiiE13shared_buffer;
	add.s32 	%r108, %r107, %r100;
	add.s32 	%r11, %r108, %r103;
	st.shared.u32 	[%r11], %r106;
	bar.sync 	0;
	@%p3 bra 	$L__BB1_46;
	setp.lt.s32 	%p4, %r89, 1;
	@%p4 bra 	$L__BB1_87;
	and.b32  	%r12, %r89, 15;
	setp.lt.u32 	%p5, %r89, 16;
	mov.b32 	%r254, 0;
	@%p5 bra 	$L__BB1_41;
	and.b32  	%r254, %r89, 2147483632;
	neg.s32 	%r249, %r254;
	add.s32 	%r112, %r100, %r107;
	add.s32 	%r248, %r112, 32;
	add.s32 	%r115, %r103, %r101;
	add.s32 	%r247, %r115, 512;
$L__BB1_8:
	.pragma "nounroll";
	ld.shared.u32 	%r116, [%r248+-32];
	ld.shared.u32 	%r117, [%r247+-512];
	add.s32 	%r47, %r117, %r116;
	ld.shared.u32 	%r118, [%r11];
	setp.ge.s32 	%p6, %r47, %r118;
	@%p6 bra 	$L__BB1_10;
	st.shared.u32 	[%r11], %r47;
$L__BB1_10:
	bar.sync 	0;
	ld.shared.u32 	%r119, [%r248+-28];
	ld.shared.u32 	%r120, [%r247+-448];
	add.s32 	%r48, %r120, %r119;
	ld.shared.u32 	%r121, [%r11];
	setp.ge.s32 	%p7, %r48, %r121;
	@%p7 bra 	$L__BB1_12;
	st.shared.u32 	[%r11], %r48;
$L__BB1_12:
	bar.sync 	0;
	ld.shared.u32 	%r122, [%r248+-24];
	ld.shared.u32 	%r123, [%r247+-384];
	add.s32 	%r49, %r123, %r122;
	ld.shared.u32 	%r124, [%r11];
	setp.ge.s32 	%p8, %r49, %r124;
	@%p8 bra 	$L__BB1_14;
	st.shared.u32 	[%r11], %r49;
$L__BB1_14:
	bar.sync 	0;
	ld.shared.u32 	%r125, [%r248+-20];
	ld.shared.u32 	%r126, [%r247+-320];
	add.s32 	%r50, %r126, %r125;
	ld.shared.u32 	%r127, [%r11];
	setp.ge.s32 	%p9, %r50, %r127;
	@%p9 bra 	$L__BB1_16;
	st.shared.u32 	[%r11], %r50;
$L__BB1_16:
	bar.sync 	0;
	ld.shared.u32 	%r128, [%r248+-16];
	ld.shared.u32 	%r129, [%r247+-256];
	add.s32 	%r51, %r129, %r128;
	ld.shared.u32 	%r130, [%r11];
	setp.ge.s32 	%p10, %r51, %r130;
	@%p10 bra 	$L__BB1_18;
	st.shared.u32 	[%r11], %r51;
$L__BB1_18:
	bar.sync 	0;
	ld.shared.u32 	%r131, [%r248+-12];
	ld.shared.u32 	%r132, [%r247+-192];
	add.s32 	%r52, %r132, %r131;
	ld.shared.u32 	%r133, [%r11];
	setp.ge.s32 	%p11, %r52, %r133;
	@%p11 bra 	$L__BB1_20;
	st.shared.u32 	[%r11], %r52;
$L__BB1_20:
	bar.sync 	0;
	ld.shared.u32 	%r134, [%r248+-8];
	ld.shared.u32 	%r135, [%r247+-128];
	add.s32 	%r53, %r135, %r134;
	ld.shared.u32 	%r136, [%r11];
	setp.ge.s32 	%p12, %r53, %r136;
	@%p12 bra 	$L__BB1_22;
	st.shared.u32 	[%r11], %r53;
$L__BB1_22:
	bar.sync 	0;
	ld.shared.u32 	%r137, [%r248+-4];
	ld.shared.u32 	%r138, [%r247+-64];
	add.s32 	%r54, %r138, %r137;
	ld.shared.u32 	%r139, [%r11];
	setp.ge.s32 	%p13, %r54, %r139;
	@%p13 bra 	$L__BB1_24;
	st.shared.u32 	[%r11], %r54;
$L__BB1_24:
	bar.sync 	0;
	ld.shared.u32 	%r140, [%r248];
	ld.shared.u32 	%r141, [%r247];
	add.s32 	%r55, %r141, %r140;
	ld.shared.u32 	%r142, [%r11];
	setp.ge.s32 	%p14, %r55, %r142;
	@%p14 bra 	$L__BB1_26;
	st.shared.u32 	[%r11], %r55;
$L__BB1_26:
	bar.sync 	0;
	ld.shared.u32 	%r143, [%r248+4];
	ld.shared.u32 	%r144, [%r247+64];
	add.s32 	%r56, %r144, %r143;
	ld.shared.u32 	%r145, [%r11];
	setp.ge.s32 	%p15, %r56, %r145;
	@%p15 bra 	$L__BB1_28;
	st.shared.u32 	[%r11], %r56;
$L__BB1_28:
	bar.sync 	0;
	ld.shared.u32 	%r146, [%r248+8];
	ld.shared.u32 	%r147, [%r247+128];
	add.s32 	%r57, %r147, %r146;
	ld.shared.u32 	%r148, [%r11];
	setp.ge.s32 	%p16, %r57, %r148;
	@%p16 bra 	$L__BB1_30;
	st.shared.u32 	[%r11], %r57;
$L__BB1_30:
	bar.sync 	0;
	ld.shared.u32 	%r149, [%r248+12];
	ld.shared.u32 	%r150, [%r247+192];
	add.s32 	%r58, %r150, %r149;
	ld.shared.u32 	%r151, [%r11];
	setp.ge.s32 	%p17, %r58, %r151;
	@%p17 bra 	$L__BB1_32;
	st.shared.u32 	[%r11], %r58;
$L__BB1_32:
	bar.sync 	0;
	ld.shared.u32 	%r152, [%r248+16];
	ld.shared.u32 	%r153, [%r247+256];
	add.s32 	%r59, %r153, %r152;
	ld.shared.u32 	%r154, [%r11];
	setp.ge.s32 	%p18, %r59, %r154;
	@%p18 bra 	$L__BB1_34;
	st.shared.u32 	[%r11], %r59;
$L__BB1_34:
	bar.sync 	0;
	ld.shared.u32 	%r155, [%r248+20];
	ld.shared.u32 	%r156, [%r247+320];
	add.s32 	%r60, %r156, %r155;
	ld.shared.u32 	%r157, [%r11];
	setp.ge.s32 	%p19, %r60, %r157;
	@%p19 bra 	$L__BB1_36;
	st.shared.u32 	[%r11], %r60;
$L__BB1_36:
	bar.sync 	0;
	ld.shared.u32 	%r158, [%r248+24];
	ld.shared.u32 	%r159, [%r247+384];
	add.s32 	%r61, %r159, %r158;
	ld.shared.u32 	%r160, [%r11];
	setp.ge.s32 	%p20, %r61, %r160;
	@%p20 bra 	$L__BB1_38;
	st.shared.u32 	[%r11], %r61;
$L__BB1_38:
	bar.sync 	0;
	ld.shared.u32 	%r161, [%r248+28];
	ld.shared.u32 	%r162, [%r247+448];
	add.s32 	%r62, %r162, %r161;
	ld.shared.u32 	%r163, [%r11];
	setp.ge.s32 	%p21, %r62, %r163;
	@%p21 bra 	$L__BB1_40;
	st.shared.u32 	[%r11], %r62;
$L__BB1_40:
	bar.sync 	0;
	add.s32 	%r249, %r249, 16;
	add.s32 	%r248, %r248, 64;
	add.s32 	%r247, %r247, 1024;
	setp.eq.s32 	%p22, %r249, 0;
	@%p22 bra 	$L__BB1_41;
	bra.uni 	$L__BB1_8;
$L__BB1_41:
	setp.eq.s32 	%p23, %r12, 0;
	@%p23 bra 	$L__BB1_87;
	shl.b32 	%r164, %r254, 6;
	add.s32 	%r166, %r164, %r103;
	add.s32 	%r257, %r101, %r166;
	shl.b32 	%r169, %r254, 2;
	add.s32 	%r170, %r100, %r169;
	add.s32 	%r256, %r107, %r170;
	neg.s32 	%r255, %r12;
$L__BB1_43:
	.pragma "nounroll";
	ld.shared.u32 	%r172, [%r256];
	ld.shared.u32 	%r173, [%r257];
	add.s32 	%r84, %r173, %r172;
	ld.shared.u32 	%r174, [%r11];
	setp.ge.s32 	%p24, %r84, %r174;
	@%p24 bra 	$L__BB1_45;
	st.shared.u32 	[%r11], %r84;
$L__BB1_45:
	bar.sync 	0;
	add.s32 	%r257, %r257, 64;
	add.s32 	%r256, %r256, 4;
	add.s32 	%r255, %r255, 1;
	setp.ne.s32 	%p25, %r255, 0;
	@%p25 bra 	$L__BB1_43;
	bra.uni 	$L__BB1_87;
$L__BB1_46:
	setp.lt.s32 	%p26, %r89, 1;
	@%p26 bra 	$L__BB1_87;
	and.b32  	%r17, %r89, 15;
	setp.lt.u32 	%p27, %r89, 16;
	mov.b32 	%r250, 0;
	@%p27 bra 	$L__BB1_82;
	and.b32  	%r250, %r89, 2147483632;
	neg.s32 	%r246, %r250;
	add.s32 	%r178, %r100, %r101;
	add.s32 	%r245, %r178, 32;
	add.s32 	%r181, %r103, %r107;
	add.s32 	%r244, %r181, 512;
$L__BB1_49:
	.pragma "nounroll";
	ld.shared.u32 	%r182, [%r245+-32];
	ld.shared.u32 	%r183, [%r244+-512];
	add.s32 	%r25, %r183, %r182;
	ld.shared.u32 	%r184, [%r11];
	setp.ge.s32 	%p28, %r25, %r184;
	@%p28 bra 	$L__BB1_51;
	st.shared.u32 	[%r11], %r25;
$L__BB1_51:
	bar.sync 	0;
	ld.shared.u32 	%r185, [%r245+-28];
	ld.shared.u32 	%r186, [%r244+-448];
	add.s32 	%r26, %r186, %r185;
	ld.shared.u32 	%r187, [%r11];
	setp.ge.s32 	%p29, %r26, %r187;
	@%p29 bra 	$L__BB1_53;
	st.shared.u32 	[%r11], %r26;
$L__BB1_53:
	bar.sync 	0;
	ld.shared.u32 	%r188, [%r245+-24];
	ld.shared.u32 	%r189, [%r244+-384];
	add.s32 	%r27, %r189, %r188;
	ld.shared.u32 	%r190, [%r11];
	setp.ge.s32 	%p30, %r27, %r190;
	@%p30 bra 	$L__BB1_55;
	st.shared.u32 	[%r11], %r27;
$L__BB1_55:
	bar.sync 	0;
	ld.shared.u32 	%r191, [%r245+-20];
	ld.shared.u32 	%r192, [%r244+-320];
	add.s32 	%r28, %r192, %r191;
	ld.shared.u32 	%r193, [%r11];
	setp.ge.s32 	%p31, %r28, %r193;
	@%p31 bra 	$L__BB1_57;
	st.shared.u32 	[%r11], %r28;
$L__BB1_57:
	bar.sync 	0;
	ld.shared.u32 	%r194, [%r245+-16];
	ld.shared.u32 	%r195, [%r244+-256];
	add.s32 	%r29, %r195, %r194;
	ld.shared.u32 	%r196, [%r11];
	setp.ge.s32 	%p32, %r29, %r196;
	@%p32 bra 	$L__BB1_59;
	st.shared.u32 	[%r11], %r29;
$L__BB1_59:
	bar.sync 	0;
	ld.shared.u32 	%r197, [%r245+-12];
	ld.shared.u32 	%r198, [%r244+-192];
	add.s32 	%r30, %r198, %r197;
	ld.shared.u32 	%r199, [%r11];
	setp.ge.s32 	%p33, %r30, %r199;
	@%p33 bra 	$L__BB1_61;
	st.shared.u32 	[%r11], %r30;
$L__BB1_61:
	bar.sync 	0;
	ld.shared.u32 	%r200, [%r245+-8];
	ld.shared.u32 	%r201, [%r244+-128];
	add.s32 	%r31, %r201, %r200;
	ld.shared.u32 	%r202, [%r11];
	setp.ge.s32 	%p34, %r31, %r202;
	@%p34 bra 	$L__BB1_63;
	st.shared.u32 	[%r11], %r31;
$L__BB1_63:
	bar.sync 	0;
	ld.shared.u32 	%r203, [%r245+-4];
	ld.shared.u32 	%r204, [%r244+-64];
	add.s32 	%r32, %r204, %r203;
	ld.shared.u32 	%r205, [%r11];
	setp.ge.s32 	%p35, %r32, %r205;
	@%p35 bra 	$L__BB1_65;
	st.shared.u32 	[%r11], %r32;
$L__BB1_65:
	bar.sync 	0;
	ld.shared.u32 	%r206, [%r245];
	ld.shared.u32 	%r207, [%r244];
	add.s32 	%r33, %r207, %r206;
	ld.shared.u32 	%r208, [%r11];
	setp.ge.s32 	%p36, %r33, %r208;
	@%p36 bra 	$L__BB1_67;
	st.shared.u32 	[%r11], %r33;
$L__BB1_67:
	bar.sync 	0;
	ld.shared.u32 	%r209, [%r245+4];
	ld.shared.u32 	%r210, [%r244+64];
	add.s32 	%r34, %r210, %r209;
	ld.shared.u32 	%r211, [%r11];
	setp.ge.s32 	%p37, %r34, %r211;
	@%p37 bra 	$L__BB1_69;
	st.shared.u32 	[%r11], %r34;
$L__BB1_69:
	bar.sync 	0;
	ld.shared.u32 	%r212, [%r245+8];
	ld.shared.u32 	%r213, [%r244+128];
	add.s32 	%r35, %r213, %r212;
	ld.shared.u32 	%r214, [%r11];
	setp.ge.s32 	%p38, %r35, %r214;
	@%p38 bra 	$L__BB1_71;
	st.shared.u32 	[%r11], %r35;
$L__BB1_71:
	bar.sync 	0;
	ld.shared.u32 	%r215, [%r245+12];
	ld.shared.u32 	%r216, [%r244+192];
	add.s32 	%r36, %r216, %r215;
	ld.shared.u32 	%r217, [%r11];
	setp.ge.s32 	%p39, %r36, %r217;
	@%p39 bra 	$L__BB1_73;
	st.shared.u32 	[%r11], %r36;
$L__BB1_73:
	bar.sync 	0;
	ld.shared.u32 	%r218, [%r245+16];
	ld.shared.u32 	%r219, [%r244+256];
	add.s32 	%r37, %r219, %r218;
	ld.shared.u32 	%r220, [%r11];
	setp.ge.s32 	%p40, %r37, %r220;
	@%p40 bra 	$L__BB1_75;
	st.shared.u32 	[%r11], %r37;
$L__BB1_75:
	bar.sync 	0;
	ld.shared.u32 	%r221, [%r245+20];
	ld.shared.u32 	%r222, [%r244+320];
	add.s32 	%r38, %r222, %r221;
	ld.shared.u32 	%r223, [%r11];
	setp.ge.s32 	%p41, %r38, %r223;
	@%p41 bra 	$L__BB1_77;
	st.shared.u32 	[%r11], %r38;
$L__BB1_77:
	bar.sync 	0;
	ld.shared.u32 	%r224, [%r245+24];
	ld.shared.u32 	%r225, [%r244+384];
	add.s32 	%r39, %r225, %r224;
	ld.shared.u32 	%r226, [%r11];
	setp.ge.s32 	%p42, %r39, %r226;
	@%p42 bra 	$L__BB1_79;
	st.shared.u32 	[%r11], %r39;
$L__BB1_79:
	bar.sync 	0;
	ld.shared.u32 	%r227, [%r245+28];
	ld.shared.u32 	%r228, [%r244+448];
	add.s32 	%r40, %r228, %r227;
	ld.shared.u32 	%r229, [%r11];
	setp.ge.s32 	%p43, %r40, %r229;
	@%p43 bra 	$L__BB1_81;
	st.shared.u32 	[%r11], %r40;
$L__BB1_81:
	bar.sync 	0;
	add.s32 	%r246, %r246, 16;
	add.s32 	%r245, %r245, 64;
	add.s32 	%r244, %r244, 1024;
	setp.eq.s32 	%p44, %r246, 0;
	@%p44 bra 	$L__BB1_82;
	bra.uni 	$L__BB1_49;
$L__BB1_82:
	setp.eq.s32 	%p45, %r17, 0;
	@%p45 bra 	$L__BB1_87;
	shl.b32 	%r230, %r250, 6;
	add.s32 	%r232, %r230, %r103;
	add.s32 	%r253, %r107, %r232;
	shl.b32 	%r235, %r250, 2;
	add.s32 	%r236, %r100, %r235;
	add.s32 	%r252, %r101, %r236;
	neg.s32 	%r251, %r17;
$L__BB1_84:
	.pragma "nounroll";
	ld.shared.u32 	%r238, [%r252];
	ld.shared.u32 	%r239, [%r253];
	add.s32 	%r73, %r239, %r238;
	ld.shared.u32 	%r240, [%r11];
	setp.ge.s32 	%p46, %r73, %r240;
	@%p46 bra 	$L__BB1_86;
	st.shared.u32 	[%r11], %r73;
$L__BB1_86:
	bar.sync 	0;
	add.s32 	%r253, %r253, 64;
	add.s32 	%r252, %r252, 4;
	add.s32 	%r251, %r251, 1;
	setp.eq.s32 	%p47, %r251, 0;
	@%p47 bra 	$L__BB1_87;
	bra.uni 	$L__BB1_84;
$L__BB1_87:
	ld.shared.u32 	%r241, [%r11];
	st.global.u32 	[%rd1], %r241;
$L__BB1_88:
	ret;

}
	// .globl	_Z14floyd_phaseIIIiPiii
.visible .entry _Z14floyd_phaseIIIiPiii(
	.param .u32 _Z14floyd_phaseIIIiPiii_param_0,
	.param .u64 .ptr .align 1 _Z14floyd_phaseIIIiPiii_param_1,
	.param .u32 _Z14floyd_phaseIIIiPiii_param_2,
	.param .u32 _Z14floyd_phaseIIIiPiii_param_3
)
{
	.reg .pred 	%p<9>;
	.reg .b32 	%r<152>;
	.reg .b64 	%rd<9>;
	// demoted variable
	.shared .align 4 .b8 _ZZ14floyd_phaseIIIiPiiiE3d_c[1024];
	// demoted variable
	.shared .align 4 .b8 _ZZ14floyd_phaseIIIiPiiiE3d_r[1024];
	ld.param.u32 	%r34, [_Z14floyd_phaseIIIiPiii_param_0];
	ld.param.u64 	%rd2, [_Z14floyd_phaseIIIiPiii_param_1];
	ld.param.u32 	%r35, [_Z14floyd_phaseIIIiPiii_param_2];
	ld.param.u32 	%r36, [_Z14floyd_phaseIIIiPiii_param_3];
	mov.u32 	%r1, %ctaid.x;
	setp.eq.s32 	%p1, %r1, %r34;
	mov.u32 	%r2, %ctaid.y;
	setp.eq.s32 	%p2, %r2, %r34;
	or.pred  	%p3, %p1, %p2;
	@%p3 bra 	$L__BB2_9;
	cvta.to.global.u64 	%rd3, %rd2;
	mul.lo.s32 	%r37, %r35, %r34;
	mov.u32 	%r38, %ntid.y;
	mov.u32 	%r3, %tid.y;
	mad.lo.s32 	%r39, %r38, %r2, %r3;
	mov.u32 	%r40, %ntid.x;
	mov.u32 	%r4, %tid.x;
	mad.lo.s32 	%r41, %r40, %r1, %r4;
	add.s32 	%r42, %r37, %r3;
	mad.lo.s32 	%r43, %r42, %r36, %r41;
	mul.lo.s32 	%r44, %r36, %r39;
	add.s32 	%r45, %r37, %r4;
	add.s32 	%r46, %r45, %r44;
	add.s32 	%r47, %r44, %r41;
	mul.wide.s32 	%rd4, %r43, 4;
	add.s64 	%rd5, %rd3, %rd4;
	ld.global.u32 	%r48, [%rd5];
	shl.b32 	%r49, %r3, 6;
	mov.u32 	%r50, _ZZ14floyd_phaseIIIiPiiiE3d_r;
	add.s32 	%r51, %r50, %r49;
	shl.b32 	%r52, %r4, 2;
	add.s32 	%r53, %r51, %r52;
	st.shared.u32 	[%r53], %r48;
	mul.wide.s32 	%rd6, %r46, 4;
	add.s64 	%rd7, %rd3, %rd6;
	ld.global.u32 	%r54, [%rd7];
	mov.u32 	%r55, _ZZ14floyd_phaseIIIiPiiiE3d_c;
	add.s32 	%r56, %r55, %r49;
	add.s32 	%r57, %r56, %r52;
	st.shared.u32 	[%r57], %r54;
	mul.wide.s32 	%rd8, %r47, 4;
	add.s64 	%rd1, %rd3, %rd8;
	ld.global.u32 	%r151, [%rd1];
	bar.sync 	0;
	setp.lt.s32 	%p4, %r35, 1;
	@%p4 bra 	$L__BB2_8;
	and.b32  	%r6, %r35, 15;
	setp.lt.u32 	%p5, %r35, 16;
	mov.b32 	%r145, 0;
	@%p5 bra 	$L__BB2_5;
	and.b32  	%r145, %r35, 2147483632;
	neg.s32 	%r142, %r145;
	add.s32 	%r62, %r49, %r55;
	add.s32 	%r141, %r62, 32;
	add.s32 	%r65, %r52, %r50;
	add.s32 	%r140, %r65, 512;
$L__BB2_4:
	.pragma "nounroll";
	ld.shared.u32 	%r66, [%r141+-32];
	ld.shared.u32 	%r67, [%r140+-512];
	add.s32 	%r68, %r67, %r66;
	min.s32 	%r69, %r68, %r151;
	bar.sync 	0;
	ld.shared.u32 	%r70, [%r141+-28];
	ld.shared.u32 	%r71, [%r140+-448];
	add.s32 	%r72, %r71, %r70;
	min.s32 	%r73, %r72, %r69;
	bar.sync 	0;
	ld.shared.u32 	%r74, [%r141+-24];
	ld.shared.u32 	%r75, [%r140+-384];
	add.s32 	%r76, %r75, %r74;
	min.s32 	%r77, %r76, %r73;
	bar.sync 	0;
	ld.shared.u32 	%r78, [%r141+-20];
	ld.shared.u32 	%r79, [%r140+-320];
	add.s32 	%r80, %r79, %r78;
	min.s32 	%r81, %r80, %r77;
	bar.sync 	0;
	ld.shared.u32 	%r82, [%r141+-16];
	ld.shared.u32 	%r83, [%r140+-256];
	add.s32 	%r84, %r83, %r82;
	min.s32 	%r85, %r84, %r81;
	bar.sync 	0;
	ld.shared.u32 	%r86, [%r141+-12];
	ld.shared.u32 	%r87, [%r140+-192];
	add.s32 	%r88, %r87, %r86;
	min.s32 	%r89, %r88, %r85;
	bar.sync 	0;
	ld.shared.u32 	%r90, [%r141+-8];
	ld.shared.u32 	%r91, [%r140+-128];
	add.s32 	%r92, %r91, %r90;
	min.s32 	%r93, %r92, %r89;
	bar.sync 	0;
	ld.shared.u32 	%r94, [%r141+-4];
	ld.shared.u32 	%r95, [%r140+-64];
	add.s32 	%r96, %r95, %r94;
	min.s32 	%r97, %r96, %r93;
	bar.sync 	0;
	ld.shared.u32 	%r98, [%r141];
	ld.shared.u32 	%r99, [%r140];
	add.s32 	%r100, %r99, %r98;
	min.s32 	%r101, %r100, %r97;
	bar.sync 	0;
	ld.shared.u32 	%r102, [%r141+4];
	ld.shared.u32 	%r103, [%r140+64];
	add.s32 	%r104, %r103, %r102;
	min.s32 	%r105, %r104, %r101;
	bar.sync 	0;
	ld.shared.u32 	%r106, [%r141+8];
	ld.shared.u32 	%r107, [%r140+128];
	add.s32 	%r108, %r107, %r106;
	min.s32 	%r109, %r108, %r105;
	bar.sync 	0;
	ld.shared.u32 	%r110, [%r141+12];
	ld.shared.u32 	%r111, [%r140+192];
	add.s32 	%r112, %r111, %r110;
	min.s32 	%r113, %r112, %r109;
	bar.sync 	0;
	ld.shared.u32 	%r114, [%r141+16];
	ld.shared.u32 	%r115, [%r140+256];
	add.s32 	%r116, %r115, %r114;
	min.s32 	%r117, %r116, %r113;
	bar.sync 	0;
	ld.shared.u32 	%r118, [%r141+20];
	ld.shared.u32 	%r119, [%r140+320];
	add.s32 	%r120, %r119, %r118;
	min.s32 	%r121, %r120, %r117;
	bar.sync 	0;
	ld.shared.u32 	%r122, [%r141+24];
	ld.shared.u32 	%r123, [%r140+384];
	add.s32 	%r124, %r123, %r122;
	min.s32 	%r125, %r124, %r121;
	bar.sync 	0;
	ld.shared.u32 	%r126, [%r141+28];
	ld.shared.u32 	%r127, [%r140+448];
	add.s32 	%r128, %r127, %r126;
	min.s32 	%r151, %r128, %r125;
	bar.sync 	0;
	add.s32 	%r142, %r142, 16;
	add.s32 	%r141, %r141, 64;
	add.s32 	%r140, %r140, 1024;
	setp.ne.s32 	%p6, %r142, 0;
	@%p6 bra 	$L__BB2_4;
$L__BB2_5:
	setp.eq.s32 	%p7, %r6, 0;
	@%p7 bra 	$L__BB2_8;
	shl.b32 	%r129, %r145, 6;
	add.s32 	%r131, %r129, %r52;
	add.s32 	%r149, %r50, %r131;
	shl.b32 	%r134, %r145, 2;
	add.s32 	%r135, %r49, %r134;
	add.s32 	%r148, %r55, %r135;
	neg.s32 	%r147, %r6;
$L__BB2_7:
	.pragma "nounroll";
	ld.shared.u32 	%r137, [%r148];
	ld.shared.u32 	%r138, [%r149];
	add.s32 	%r139, %r138, %r137;
	min.s32 	%r151, %r139, %r151;
	bar.sync 	0;
	add.s32 	%r149, %r149, 64;
	add.s32 	%r148, %r148, 4;
	add.s32 	%r147, %r147, 1;
	setp.ne.s32 	%p8, %r147, 0;
	@%p8 bra 	$L__BB2_7;
$L__BB2_8:
	st.global.u32 	[%rd1], %r151;
$L__BB2_9:
	ret;

}


// ===== COMPILED SASS (sm_100) =====

	.target	sm_100

	.elftype	@"ET_EXEC"


//--------------------- .note.nv.tkinfo           --------------------------
	.section	.note.nv.tkinfo,"",@"SHT_NOTE"
	.sectionflags	@"SHF_NOTE_NV_TKINFO"
	.tkinfo
        /*0018*/ 	.word	0x00000002
        /*0030*/ 	.string	""
        /*0030*/ 	.string	"ptxas"
        /*0030*/ 	.string	"Cuda compilation tools, release 13.0, V13.0.88"
        /*0030*/ 	.string	"Build cuda_13.0.r13.0/compiler.36424714_0"
        /*0030*/ 	.string	"-arch sm_100 -m 64 "



//--------------------- .note.nv.cuinfo           --------------------------
	.section	.note.nv.cuinfo,"",@"SHT_NOTE"
	.sectionflags	@"SHF_NOTE_NV_CUINFO"
        /*0018*/ 	.short	0x0002
        /*001a*/ 	.short	0x0064
        /*001c*/ 	.short	0x0082
	.zero		2


//--------------------- .nv.info                  --------------------------
	.section	.nv.info,"",@"SHT_CUDA_INFO"
	.align	4


	//----- nvinfo : EIATTR_REGCOUNT
	.align		4
        /*0000*/ 	.byte	0x04, 0x2f
        /*0002*/ 	.short	(.L_1 - .L_0)
	.align		4
.L_0:
        /*0004*/ 	.word	index@(_Z12floyd_phaseIiPiii)
        /*0008*/ 	.word	0x0000001c


	//----- nvinfo : EIATTR_FRAME_SIZE
	.align		4
.L_1:
        /*000c*/ 	.byte	0x04, 0x11
        /*000e*/ 	.short	(.L_3 - .L_2)
	.align		4
.L_2:
        /*0010*/ 	.word	index@(_Z12floyd_phaseIiPiii)
        /*0014*/ 	.word	0x00000000


	//----- nvinfo : EIATTR_REGCOUNT
	.align		4
.L_3:
        /*0018*/ 	.byte	0x04, 0x2f
        /*001a*/ 	.short	(.L_5 - .L_4)
	.align		4
.L_4:
        /*001c*/ 	.word	index@(_Z13floyd_phaseIIiPiii)
        /*0020*/ 	.word	0x00000012


	//----- nvinfo : EIATTR_FRAME_SIZE
	.align		4
.L_5:
        /*0024*/ 	.byte	0x04, 0x11
        /*0026*/ 	.short	(.L_7 - .L_6)
	.align		4
.L_6:
        /*0028*/ 	.word	index@(_Z13floyd_phaseIIiPiii)
        /*002c*/ 	.word	0x00000000


	//----- nvinfo : EIATTR_REGCOUNT
	.align		4
.L_7:
        /*0030*/ 	.byte	0x04, 0x2f
        /*0032*/ 	.short	(.L_9 - .L_8)
	.align		4
.L_8:
        /*0034*/ 	.word	index@(_Z14floyd_phaseIIIiPiii)
        /*0038*/ 	.word	0x0000001d


	//----- nvinfo : EIATTR_FRAME_SIZE
	.align		4
.L_9:
        /*003c*/ 	.byte	0x04, 0x11
        /*003e*/ 	.short	(.L_11 - .L_10)
	.align		4
.L_10:
        /*0040*/ 	.word	index@(_Z14floyd_phaseIIIiPiii)
        /*0044*/ 	.word	0x00000000


	//----- nvinfo : EIATTR_MIN_STACK_SIZE
	.align		4
.L_11:
        /*0048*/ 	.byte	0x04, 0x12
        /*004a*/ 	.short	(.L_13 - .L_12)
	.align		4
.L_12:
        /*004c*/ 	.word	index@(_Z14floyd_phaseIIIiPiii)
        /*0050*/ 	.word	0x00000000


	//----- nvinfo : EIATTR_MIN_STACK_SIZE
	.align		4
.L_13:
        /*0054*/ 	.byte	0x04, 0x12
        /*0056*/ 	.short	(.L_15 - .L_14)
	.align		4
.L_14:
        /*0058*/ 	.word	index@(_Z13floyd_phaseIIiPiii)
        /*005c*/ 	.word	0x00000000


	//----- nvinfo : EIATTR_MIN_STACK_SIZE
	.align		4
.L_15:
        /*0060*/ 	.byte	0x04, 0x12
        /*0062*/ 	.short	(.L_17 - .L_16)
	.align		4
.L_16:
        /*0064*/ 	.word	index@(_Z12floyd_phaseIiPiii)
        /*0068*/ 	.word	0x00000000
.L_17:


//--------------------- .nv.compat                --------------------------
	.section	.nv.compat,"",@"SHT_CUDA_COMPAT_INFO"
	.align	4
        /*0000*/ 	.byte	0x02, 0x09, 0x00, 0x00, 0x02, 0x02, 0x01, 0x00, 0x02, 0x05, 0x05, 0x00, 0x03, 0x07, 0x01, 0x01
        /*0010*/ 	.byte	0x02, 0x03, 0x00, 0x00, 0x02, 0x06, 0x01, 0x00, 0x04, 0x0b, 0x08, 0x00, 0x09, 0x00, 0x00, 0x00
        /*0020*/ 	.byte	0x00, 0x00, 0x00, 0x00


//--------------------- .nv.info._Z14floyd_phaseIIIiPiii --------------------------
	.section	.nv.info._Z14floyd_phaseIIIiPiii,"",@"SHT_CUDA_INFO"
	.sectionflags	@""
	.align	4


	//----- nvinfo : EIATTR_CUDA_API_VERSION
	.align		4
        /*0000*/ 	.byte	0x04, 0x37
        /*0002*/ 	.short	(.L_19 - .L_18)
.L_18:
        /*0004*/ 	.word	0x00000082


	//----- nvinfo : EIATTR_KPARAM_INFO
	.align		4
.L_19:
        /*0008*/ 	.byte	0x04, 0x17
        /*000a*/ 	.short	(.L_21 - .L_20)
.L_20:
        /*000c*/ 	.word	0x00000000
        /*0010*/ 	.short	0x0003
        /*0012*/ 	.short	0x0014
        /*0014*/ 	.byte	0x00, 0xf0, 0x11, 0x00


	//----- nvinfo : EIATTR_KPARAM_INFO
	.align		4
.L_21:
        /*0018*/ 	.byte	0x04, 0x17
        /*001a*/ 	.short	(.L_23 - .L_22)
.L_22:
        /*001c*/ 	.word	0x00000000
        /*0020*/ 	.short	0x0002
        /*0022*/ 	.short	0x0010
        /*0024*/ 	.byte	0x00, 0xf0, 0x11, 0x00


	//----- nvinfo : EIATTR_KPARAM_INFO
	.align		4
.L_23:
        /*0028*/ 	.byte	0x04, 0x17
        /*002a*/ 	.short	(.L_25 - .L_24)
.L_24:
        /*002c*/ 	.word	0x00000000
        /*0030*/ 	.short	0x0001
        /*0032*/ 	.short	0x0008
        /*0034*/ 	.byte	0x00, 0xf5, 0x21, 0x00


	//----- nvinfo : EIATTR_KPARAM_INFO
	.align		4
.L_25:
        /*0038*/ 	.byte	0x04, 0x17
        /*003a*/ 	.short	(.L_27 - .L_26)
.L_26:
        /*003c*/ 	.word	0x00000000
        /*0040*/ 	.short	0x0000
        /*0042*/ 	.short	0x0000
        /*0044*/ 	.byte	0x00, 0xf0, 0x11, 0x00


	//----- nvinfo : EIATTR_SPARSE_MMA_MASK
	.align		4
.L_27:
        /*0048*/ 	.byte	0x03, 0x50
        /*004a*/ 	.short	0x0000


	//----- nvinfo : EIATTR_MAXREG_COUNT
	.align		4
        /*004c*/ 	.byte	0x03, 0x1b
        /*004e*/ 	.short	0x00ff


	//----- nvinfo : EIATTR_NUM_BARRIERS
	.align		4
        /*0050*/ 	.byte	0x02, 0x4c
        /*0052*/ 	.byte	0x01
	.zero		1


	//----- nvinfo : EIATTR_MERCURY_ISA_VERSION
	.align		4
        /*0054*/ 	.byte	0x03, 0x5f
        /*0056*/ 	.short	0x0101


	//----- nvinfo : EIATTR_VRC_CTA_INIT_COUNT
	.align		4
        /*0058*/ 	.byte	0x02, 0x4a
	.zero		1
	.zero		1


	//----- nvinfo : EIATTR_EXIT_INSTR_OFFSETS
	.align		4
        /*005c*/ 	.byte	0x04, 0x1c
        /*005e*/ 	.short	(.L_29 - .L_28)


	//   ....[0]....
.L_28:
        /*0060*/ 	.word	0x00000060


	//   ....[1]....
        /*0064*/ 	.word	0x00000890


	//----- nvinfo : EIATTR_CBANK_PARAM_SIZE
	.align		4
.L_29:
        /*0068*/ 	.byte	0x03, 0x19
        /*006a*/ 	.short	0x0018


	//----- nvinfo : EIATTR_PARAM_CBANK
	.align		4
        /*006c*/ 	.byte	0x04, 0x0a
        /*006e*/ 	.short	(.L_31 - .L_30)
	.align		4
.L_30:
        /*0070*/ 	.word	index@(.nv.constant0._Z14floyd_phaseIIIiPiii)
        /*0074*/ 	.short	0x0380
        /*0076*/ 	.short	0x0018


	//----- nvinfo : EIATTR_SW_WAR
	.align		4
.L_31:
        /*0078*/ 	.byte	0x04, 0x36
        /*007a*/ 	.short	(.L_33 - .L_32)
.L_32:
        /*007c*/ 	.word	0x00000008
.L_33:


//--------------------- .nv.info._Z13floyd_phaseIIiPiii --------------------------
	.section	.nv.info._Z13floyd_phaseIIiPiii,"",@"SHT_CUDA_INFO"
	.sectionflags	@""
	.align	4


	//----- nvinfo : EIATTR_CUDA_API_VERSION
	.align		4
        /*0000*/ 	.byte	0x04, 0x37
        /*0002*/ 	.short	(.L_35 - .L_34)
.L_34:
        /*0004*/ 	.word	0x00000082


	//----- nvinfo : EIATTR_KPARAM_INFO
	.align		4
.L_35:
        /*0008*/ 	.byte	0x04, 0x17
        /*000a*/ 	.short	(.L_37 - .L_36)
.L_36:
        /*000c*/ 	.word	0x00000000
        /*0010*/ 	.short	0x0003
        /*0012*/ 	.short	0x0014
        /*0014*/ 	.byte	0x00, 0xf0, 0x11, 0x00


	//----- nvinfo : EIATTR_KPARAM_INFO
	.align		4
.L_37:
        /*0018*/ 	.byte	0x04, 0x17
        /*001a*/ 	.short	(.L_39 - .L_38)
.L_38:
        /*001c*/ 	.word	0x00000000
        /*0020*/ 	.short	0x0002
        /*0022*/ 	.short	0x0010
        /*0024*/ 	.byte	0x00, 0xf0, 0x11, 0x00


	//----- nvinfo : EIATTR_KPARAM_INFO
	.align		4
.L_39:
        /*0028*/ 	.byte	0x04, 0x17
        /*002a*/ 	.short	(.L_41 - .L_40)
.L_40:
        /*002c*/ 	.word	0x00000000
        /*0030*/ 	.short	0x0001
        /*0032*/ 	.short	0x0008
        /*0034*/ 	.byte	0x00, 0xf5, 0x21, 0x00


	//----- nvinfo : EIATTR_KPARAM_INFO
	.align		4
.L_41:
        /*0038*/ 	.byte	0x04, 0x17
        /*003a*/ 	.short	(.L_43 - .L_42)
.L_42:
        /*003c*/ 	.word	0x00000000
        /*0040*/ 	.short	0x0000
        /*0042*/ 	.short	0x0000
        /*0044*/ 	.byte	0x00, 0xf0, 0x11, 0x00


	//----- nvinfo : EIATTR_SPARSE_MMA_MASK
	.align		4
.L_43:
        /*0048*/ 	.byte	0x03, 0x50
        /*004a*/ 	.short	0x0000


	//----- nvinfo : EIATTR_MAXREG_COUNT
	.align		4
        /*004c*/ 	.byte	0x03, 0x1b
        /*004e*/ 	.short	0x00ff


	//----- nvinfo : EIATTR_NUM_BARRIERS
	.align		4
        /*0050*/ 	.byte	0x02, 0x4c
        /*0052*/ 	.byte	0x01
	.zero		1


	//----- nvinfo : EIATTR_MERCURY_ISA_VERSION
	.align		4
        /*0054*/ 	.byte	0x03, 0x5f
        /*0056*/ 	.short	0x0101


	//----- nvinfo : EIATTR_VRC_CTA_INIT_COUNT
	.align		4
        /*0058*/ 	.byte	0x02, 0x4a
	.zero		1
	.zero		1


	//----- nvinfo : EIATTR_EXIT_INSTR_OFFSETS
	.align		4
        /*005c*/ 	.byte	0x04, 0x1c
        /*005e*/ 	.short	(.L_45 - .L_44)


	//   ....[0]....
.L_44:
        /*0060*/ 	.word	0x00000040


	//   ....[1]....
        /*0064*/ 	.word	0x00002450


	//----- nvinfo : EIATTR_CBANK_PARAM_SIZE
	.align		4
.L_45:
        /*0068*/ 	.byte	0x03, 0x19
        /*006a*/ 	.short	0x0018


	//----- nvinfo : EIATTR_PARAM_CBANK
	.align		4
        /*006c*/ 	.byte	0x04, 0x0a
        /*006e*/ 	.short	(.L_47 - .L_46)
	.align		4
.L_46:
        /*0070*/ 	.word	index@(.nv.constant0._Z13floyd_phaseIIiPiii)
        /*0074*/ 	.short	0x0380
        /*0076*/ 	.short	0x0018


	//----- nvinfo : EIATTR_SW_WAR
	.align		4
.L_47:
        /*0078*/ 	.byte	0x04, 0x36
        /*007a*/ 	.short	(.L_49 - .L_48)
.L_48:
        /*007c*/ 	.word	0x00000008
.L_49:


//--------------------- .nv.info._Z12floyd_phaseIiPiii --------------------------
	.section	.nv.info._Z12floyd_phaseIiPiii,"",@"SHT_CUDA_INFO"
	.sectionflags	@""
	.align	4


	//----- nvinfo : EIATTR_CUDA_API_VERSION
	.align		4
        /*0000*/ 	.byte	0x04, 0x37
        /*0002*/ 	.short	(.L_51 - .L_50)
.L_50:
        /*0004*/ 	.word	0x00000082


	//----- nvinfo : EIATTR_KPARAM_INFO
	.align		4
.L_51:
        /*0008*/ 	.byte	0x04, 0x17
        /*000a*/ 	.short	(.L_53 - .L_52)
.L_52:
        /*000c*/ 	.word	0x00000000
        /*0010*/ 	.short	0x0003
        /*0012*/ 	.short	0x0014
        /*0014*/ 	.byte	0x00, 0xf0, 0x11, 0x00


	//----- nvinfo : EIATTR_KPARAM_INFO
	.align		4
.L_53:
        /*0018*/ 	.byte	0x04, 0x17
        /*001a*/ 	.short	(.L_55 - .L_54)
.L_54:
        /*001c*/ 	.word	0x00000000
        /*0020*/ 	.short	0x0002
        /*0022*/ 	.short	0x0010
        /*0024*/ 	.byte	0x00, 0xf0, 0x11, 0x00


	//----- nvinfo : EIATTR_KPARAM_INFO
	.align		4
.L_55:
        /*0028*/ 	.byte	0x04, 0x17
        /*002a*/ 	.short	(.L_57 - .L_56)
.L_56:
        /*002c*/ 	.word	0x00000000
        /*0030*/ 	.short	0x0001
        /*0032*/ 	.short	0x0008
        /*0034*/ 	.byte	0x00, 0xf5, 0x21, 0x00


	//----- nvinfo : EIATTR_KPARAM_INFO
	.align		4
.L_57:
        /*0038*/ 	.byte	0x04, 0x17
        /*003a*/ 	.short	(.L_59 - .L_58)
.L_58:
        /*003c*/ 	.word	0x00000000
        /*0040*/ 	.short	0x0000
        /*0042*/ 	.short	0x0000
        /*0044*/ 	.byte	0x00, 0xf0, 0x11, 0x00


	//----- nvinfo : EIATTR_SPARSE_MMA_MASK
	.align		4
.L_59:
        /*0048*/ 	.byte	0x03, 0x50
        /*004a*/ 	.short	0x0000


	//----- nvinfo : EIATTR_MAXREG_COUNT
	.align		4
        /*004c*/ 	.byte	0x03, 0x1b
        /*004e*/ 	.short	0x00ff


	//----- nvinfo : EIATTR_NUM_BARRIERS
	.align		4
        /*0050*/ 	.byte	0x02, 0x4c
        /*0052*/ 	.byte	0x01
	.zero		1


	//----- nvinfo : EIATTR_MERCURY_ISA_VERSION
	.align		4
        /*0054*/ 	.byte	0x03, 0x5f
        /*0056*/ 	.short	0x0101


	//----- nvinfo : EIATTR_VRC_CTA_INIT_COUNT
	.align		4
        /*0058*/ 	.byte	0x02, 0x4a
	.zero		1
	.zero		1


	//----- nvinfo : EIATTR_EXIT_INSTR_OFFSETS
	.align		4
        /*005c*/ 	.byte	0x04, 0x1c
        /*005e*/ 	.short	(.L_61 - .L_60)


	//   ....[0]....
.L_60:
        /*0060*/ 	.word	0x00000760


	//----- nvinfo : EIATTR_CBANK_PARAM_SIZE
	.align		4
.L_61:
        /*0064*/ 	.byte	0x03, 0x19
        /*0066*/ 	.short	0x0018


	//----- nvinfo : EIATTR_PARAM_CBANK
	.align		4
        /*0068*/ 	.byte	0x04, 0x0a
        /*006a*/ 	.short	(.L_63 - .L_62)
	.align		4
.L_62:
        /*006c*/ 	.word	index@(.nv.constant0._Z12floyd_phaseIiPiii)
        /*0070*/ 	.short	0x0380
        /*0072*/ 	.short	0x0018


	//----- nvinfo : EIATTR_SW_WAR
	.align		4
.L_63:
        /*0074*/ 	.byte	0x04, 0x36
        /*0076*/ 	.short	(.L_65 - .L_64)
.L_64:
        /*0078*/ 	.word	0x00000008
.L_65:


//--------------------- .nv.callgraph             --------------------------
	.section	.nv.callgraph,"",@"SHT_CUDA_CALLGRAPH"
	.align	4
	.sectionentsize	8
	.align		4
        /*0000*/ 	.word	0x00000000
	.align		4
        /*0004*/ 	.word	0xffffffff
	.align		4
        /*0008*/ 	.word	0x00000000
	.align		4
        /*000c*/ 	.word	0xfffffffe
	.align		4
        /*0010*/ 	.word	0x00000000
	.align		4
        /*0014*/ 	.word	0xfffffffd
	.align		4
        /*0018*/ 	.word	0x00000000
	.align		4
        /*001c*/ 	.word	0xfffffffc


//--------------------- .text._Z14floyd_phaseIIIiPiii --------------------------
	.section	.text._Z14floyd_phaseIIIiPiii,"ax",@progbits
	.align	128
        .global         _Z14floyd_phaseIIIiPiii
        .type           _Z14floyd_phaseIIIiPiii,@function
        .size           _Z14floyd_phaseIIIiPiii,(.L_x_19 - _Z14floyd_phaseIIIiPiii)
        .other          _Z14floyd_phaseIIIiPiii,@"STO_CUDA_ENTRY STV_DEFAULT"
_Z14floyd_phaseIIIiPiii:
.text._Z14floyd_phaseIIIiPiii:
[----:B------:R-:W-:Y:S08]  /*0000*/  LDC R1, c[0x0][0x37c] ;  /* 0x0000df00ff017b82 */ /* 0x000ff00000000800 */
[----:B------:R-:W0:Y:S08]  /*0010*/  S2UR UR5, SR_CTAID.Y ;  /* 0x00000000000579c3 */ /* 0x000e300000002600 */
[----:B------:R-:W0:Y:S08]  /*0020*/  LDC R7, c[0x0][0x380] ;  /* 0x0000e000ff077b82 */ /* 0x000e300000000800 */
[----:B------:R-:W1:Y:S01]  /*0030*/  S2UR UR4, SR_CTAID.X ;  /* 0x00000000000479c3 */ /* 0x000e620000002500 */
[----:B0-----:R-:W-:-:S04]  /*0040*/  ISETP.NE.AND P0, PT, R7, UR5, PT ;  /* 0x0000000507007c0c */ /* 0x001fc8000bf05270 */
[----:B-1----:R-:W-:-:S13]  /*0050*/  ISETP.EQ.OR P0, PT, R7, UR4, !P0 ;  /* 0x0000000407007c0c */ /* 0x002fda000c702670 */
[----:B------:R-:W-:Y:S05]  /*0060*/  @P0 EXIT ;  /* 0x000000000000094d */ /* 0x000fea0003800000 */
[----:B------:R-:W0:Y:S01]  /*0070*/  S2R R13, SR_TID.Y ;  /* 0x00000000000d7919 */ /* 0x000e220000002200 */
[----:B------:R-:W1:Y:S01]  /*0080*/  LDC R0, c[0x0][0x364] ;  /* 0x0000d900ff007b82 */ /* 0x000e620000000800 */
[----:B------:R-:W0:Y:S01]  /*0090*/  LDCU.64 UR6, c[0x0][0x390] ;  /* 0x00007200ff0677ac */ /* 0x000e220008000a00 */
[----:B------:R-:W2:Y:S01]  /*00a0*/  S2R R6, SR_TID.X ;  /* 0x0000000000067919 */ /* 0x000ea20000002100 */
[----:B------:R-:W3:Y:S05]  /*00b0*/  LDCU.64 UR8, c[0x0][0x358] ;  /* 0x00006b00ff0877ac */ /* 0x000eea0008000a00 */
[----:B------:R-:W2:Y:S08]  /*00c0*/  LDC R5, c[0x0][0x360] ;  /* 0x0000d800ff057b82 */ /* 0x000eb00000000800 */
[----:B------:R-:W4:Y:S01]  /*00d0*/  LDC.64 R2, c[0x0][0x388] ;  /* 0x0000e200ff027b82 */ /* 0x000f220000000a00 */
[----:B0-----:R-:W-:-:S02]  /*00e0*/  IMAD R4, R7, UR6, R13 ;  /* 0x0000000607047c24 */ /* 0x001fc4000f8e020d */
[----:B-1----:R-:W-:Y:S02]  /*00f0*/  IMAD R0, R0, UR5, R13 ;  /* 0x0000000500007c24 */ /* 0x002fe4000f8e020d */
[--C-:B--2---:R-:W-:Y:S02]  /*0100*/  IMAD R5, R5, UR4, R6.reuse ;  /* 0x0000000405057c24 */ /* 0x104fe4000f8e0206 */
[----:B------:R-:W-:Y:S02]  /*0110*/  IMAD R7, R7, UR6, R6 ;  /* 0x0000000607077c24 */ /* 0x000fe4000f8e0206 */
[----:B------:R-:W-:Y:S02]  /*0120*/  IMAD R9, R4, UR7, R5 ;  /* 0x0000000704097c24 */ /* 0x000fe4000f8e0205 */
[----:B------:R-:W-:Y:S02]  /*0130*/  IMAD R7, R0, UR7, R7 ;  /* 0x0000000700077c24 */ /* 0x000fe4000f8e0207 */
[----:B----4-:R-:W-:-:S04]  /*0140*/  IMAD.WIDE R8, R9, 0x4, R2 ;  /* 0x0000000409087825 */ /* 0x010fc800078e0202 */
[----:B------:R-:W-:Y:S02]  /*0150*/  IMAD.WIDE R10, R7, 0x4, R2 ;  /* 0x00000004070a7825 */ /* 0x000fe400078e0202 */
[----:B---3--:R-:W2:Y:S04]  /*0160*/  LDG.E R8, desc[UR8][R8.64] ;  /* 0x0000000808087981 */ /* 0x008ea8000c1e1900 */
[----:B------:R0:W3:Y:S01]  /*0170*/  LDG.E R10, desc[UR8][R10.64] ;  /* 0x000000080a0a7981 */ /* 0x0000e2000c1e1900 */
[----:B------:R-:W-:Y:S02]  /*0180*/  IMAD R5, R0, UR7, R5 ;  /* 0x0000000700057c24 */ /* 0x000fe4000f8e0205 */
[----:B------:R-:W1:Y:S02]  /*0190*/  S2R R0, SR_CgaCtaId ;  /* 0x0000000000007919 */ /* 0x000e640000008800 */
[----:B------:R-:W-:Y:S01]  /*01a0*/  IMAD.WIDE R2, R5, 0x4, R2 ;  /* 0x0000000405027825 */ /* 0x000fe200078e0202 */
[----:B------:R-:W-:-:S03]  /*01b0*/  MOV R5, 0x400 ;  /* 0x0000040000057802 */ /* 0x000fc60000000f00 */
[----:B------:R-:W-:Y:S01]  /*01c0*/  IMAD.SHL.U32 R4, R13, 0x40, RZ ;  /* 0x000000400d047824 */ /* 0x000fe200078e00ff */
[----:B------:R4:W5:Y:S01]  /*01d0*/  LDG.E R17, desc[UR8][R2.64] ;  /* 0x0000000802117981 */ /* 0x000962000c1e1900 */
[----:B------:R-:W-:Y:S01]  /*01e0*/  VIADD R7, R5, 0x400 ;  /* 0x0000040005077836 */ /* 0x000fe20000000000 */
[----:B------:R-:W-:Y:S01]  /*01f0*/  UISETP.GE.AND UP0, UPT, UR6, 0x1, UPT ;  /* 0x000000010600788c */ /* 0x000fe2000bf06270 */
[----:B------:R-:W-:Y:S01]  /*0200*/  IMAD.SHL.U32 R6, R6, 0x4, RZ ;  /* 0x0000000406067824 */ /* 0x000fe200078e00ff */
[C---:B-1----:R-:W-:Y:S02]  /*0210*/  LEA R5, R0.reuse, R5, 0x18 ;  /* 0x0000000500057211 */ /* 0x042fe400078ec0ff */
[----:B------:R-:W-:-:S03]  /*0220*/  LEA R7, R0, R7, 0x18 ;  /* 0x0000000700077211 */ /* 0x000fc600078ec0ff */
[----:B0-----:R-:W-:Y:S01]  /*0230*/  IMAD.IADD R11, R4, 0x1, R5 ;  /* 0x00000001040b7824 */ /* 0x001fe200078e0205 */
[----:B------:R-:W-:-:S03]  /*0240*/  IADD3 R9, PT, PT, R6, R7, R4 ;  /* 0x0000000706097210 */ /* 0x000fc60007ffe004 */
[----:B------:R-:W-:Y:S02]  /*0250*/  IMAD.IADD R13, R6, 0x1, R11 ;  /* 0x00000001060d7824 */ /* 0x000fe400078e020b */
[----:B--2---:R4:W-:Y:S04]  /*0260*/  STS [R9], R8 ;  /* 0x0000000809007388 */ /* 0x0049e80000000800 */
[----:B---3--:R4:W-:Y:S01]  /*0270*/  STS [R13], R10 ;  /* 0x0000000a0d007388 */ /* 0x0089e20000000800 */
[----:B------:R-:W-:Y:S06]  /*0280*/  BAR.SYNC.DEFER_BLOCKING 0x0 ;  /* 0x0000000000007b1d */ /* 0x000fec0000010000 */
[----:B------:R-:W-:Y:S05]  /*0290*/  BRA.U !UP0, `(.L_x_0) ;  /* 0x0000000508787547 */ /* 0x000fea000b800000 */
[----:B------:R-:W-:Y:S01]  /*02a0*/  UISETP.GE.U32.AND UP1, UPT, UR6, 0x10, UPT ;  /* 0x000000100600788c */ /* 0x000fe2000bf26070 */
[----:B----4-:R-:W-:Y:S01]  /*02b0*/  IMAD.MOV.U32 R9, RZ, RZ, RZ ;  /* 0x000000ffff097224 */ /* 0x010fe200078e00ff */
[----:B------:R-:W-:-:S04]  /*02c0*/  ULOP3.LUT UR4, UR6, 0xf, URZ, 0xc0, !UPT ;  /* 0x0000000f06047892 */ /* 0x000fc8000f8ec0ff */
[----:B------:R-:W-:-:S03]  /*02d0*/  UISETP.NE.AND UP0, UPT, UR4, URZ, UPT ;  /* 0x000000ff0400728c */ /* 0x000fc6000bf05270 */
[----:B------:R-:W-:Y:S08]  /*02e0*/  BRA.U !UP1, `(.L_x_1) ;  /* 0x0000000509287547 */ /* 0x000ff0000b800000 */
[----:B------:R-:W-:Y:S01]  /*02f0*/  ULOP3.LUT UR5, UR6, 0x7ffffff0, URZ, 0xc0, !UPT ;  /* 0x7ffffff006057892 */ /* 0x000fe2000f8ec0ff */
[----:B------:R-:W-:Y:S01]  /*0300*/  VIADD R0, R11, 0x20 ;  /* 0x000000200b007836 */ /* 0x000fe20000000000 */
[----:B------:R-:W-:Y:S02]  /*0310*/  IADD3 R8, PT, PT, R6, 0x200, R7 ;  /* 0x0000020006087810 */ /* 0x000fe40007ffe007 */
[----:B------:R-:W-:Y:S02]  /*0320*/  UIADD3 UR6, UPT, UPT, -UR5, URZ, URZ ;  /* 0x000000ff05067290 */ /* 0x000fe4000fffe1ff */
[----:B------:R-:W-:-:S10]  /*0330*/  IMAD.U32 R9, RZ, RZ, UR5 ;  /* 0x00000005ff097e24 */ /* 0x000fd4000f8e00ff */
.L_x_2:
[----:B------:R-:W-:Y:S01]  /*0340*/  LDS R16, [R0+-0x20] ;  /* 0xffffe00000107984 */ /* 0x000fe20000000800 */
[----:B------:R-:W-:-:S03]  /*0350*/  UIADD3 UR6, UPT, UPT, UR6, 0x10, URZ ;  /* 0x0000001006067890 */ /* 0x000fc6000fffe0ff */
[----:B------:R-:W0:Y:S01]  /*0360*/  LDS R24, [R8+-0x200] ;  /* 0xfffe000008187984 */ /* 0x000e220000000800 */
[----:B------:R-:W-:Y:S01]  /*0370*/  UISETP.NE.AND UP1, UPT, UR6, URZ, UPT ;  /* 0x000000ff0600728c */ /* 0x000fe2000bf25270 */
[----:B------:R-:W-:Y:S06]  /*0380*/  BAR.SYNC.DEFER_BLOCKING 0x0 ;  /* 0x0000000000007b1d */ /* 0x000fec0000010000 */
[----:B------:R-:W-:Y:S04]  /*0390*/  LDS R25, [R0+-0x1c] ;  /* 0xffffe40000197984 */ /* 0x000fe80000000800 */
[----:B------:R-:W1:Y:S01]  /*03a0*/  LDS R26, [R8+-0x1c0] ;  /* 0xfffe4000081a7984 */ /* 0x000e620000000800 */
[----:B------:R-:W-:Y:S01]  /*03b0*/  BAR.SYNC.DEFER_BLOCKING 0x0 ;  /* 0x0000000000007b1d */ /* 0x000fe20000010000 */
[----:B0----5:R-:W-:-:S05]  /*03c0*/  VIADDMNMX R16, R24, R16, R17, PT ;  /* 0x0000001018107246 */ /* 0x021fca0003800111 */
[----:B------:R-:W-:Y:S04]  /*03d0*/  LDS R18, [R0+-0x18] ;  /* 0xffffe80000127984 */ /* 0x000fe80000000800 */
[----:B------:R-:W0:Y:S01]  /*03e0*/  LDS R19, [R8+-0x180] ;  /* 0xfffe800008137984 */ /* 0x000e220000000800 */
[----:B------:R-:W-:Y:S01]  /*03f0*/  BAR.SYNC.DEFER_BLOCKING 0x0 ;  /* 0x0000000000007b1d */ /* 0x000fe20000010000 */
[----:B-1----:R-:W-:-:S05]  /*0400*/  VIADDMNMX R25, R26, R25, R16, PT ;  /* 0x000000191a197246 */ /* 0x002fca0003800110 */
[----:B------:R-:W-:Y:S04]  /*0410*/  LDS R20, [R0+-0x14] ;  /* 0xffffec0000147984 */ /* 0x000fe80000000800 */
[----:B------:R-:W1:Y:S01]  /*0420*/  LDS R21, [R8+-0x140] ;  /* 0xfffec00008157984 */ /* 0x000e620000000800 */
[----:B------:R-:W-:Y:S01]  /*0430*/  BAR.SYNC.DEFER_BLOCKING 0x0 ;  /* 0x0000000000007b1d */ /* 0x000fe20000010000 */
[----:B0-----:R-:W-:-:S05]  /*0440*/  VIADDMNMX R25, R19, R18, R25, PT ;  /* 0x0000001213197246 */ /* 0x001fca0003800119 */
        /* <DEDUP_REMOVED lines=16> */
[----:B------:R-:W-:Y:S04]  /*0550*/  LDS R16, [R0] ;  /* 0x0000000000107984 */ /* 0x000fe80000000800 */
[----:B------:R-:W0:Y:S01]  /*0560*/  LDS R17, [R8] ;  /* 0x0000000008117984 */ /* 0x000e220000000800 */
[----:B------:R-:W-:Y:S01]  /*0570*/  BAR.SYNC.DEFER_BLOCKING 0x0 ;  /* 0x0000000000007b1d */ /* 0x000fe20000010000 */
[----:B-1----:R-:W-:-:S05]  /*0580*/  VIADDMNMX R26, R15, R14, R25, PT ;  /* 0x0000000e0f1a7246 */ /* 0x002fca0003800119 */
[----:B------:R-:W-:Y:S04]  /*0590*/  LDS R19, [R0+0x4] ;  /* 0x0000040000137984 */ /* 0x000fe80000000800 */
[----:B------:R-:W1:Y:S01]  /*05a0*/  LDS R18, [R8+0x40] ;  /* 0x0000400008127984 */ /* 0x000e620000000800 */
[----:B------:R-:W-:Y:S01]  /*05b0*/  BAR.SYNC.DEFER_BLOCKING 0x0 ;  /* 0x0000000000007b1d */ /* 0x000fe20000010000 */
[----:B0-----:R-:W-:-:S05]  /*05c0*/  VIADDMNMX R16, R17, R16, R26, PT ;  /* 0x0000001011107246 */ /* 0x001fca000380011a */
[----:B------:R-:W-:Y:S04]  /*05d0*/  LDS R21, [R0+0x8] ;  /* 0x0000080000157984 */ /* 0x000fe80000000800 */
[----:B------:R-:W0:Y:S01]  /*05e0*/  LDS R20, [R8+0x80] ;  /* 0x0000800008147984 */ /* 0x000e220000000800 */
        /* <DEDUP_REMOVED lines=18> */
[----:B------:R1:W-:Y:S04]  /*0710*/  LDS R15, [R0+0x1c] ;  /* 0x00001c00000f7984 */ /* 0x0003e80000000800 */
[----:B------:R2:W3:Y:S01]  /*0720*/  LDS R14, [R8+0x1c0] ;  /* 0x0001c000080e7984 */ /* 0x0004e20000000800 */
[----:B-1----:R-:W-:Y:S02]  /*0730*/  IADD3 R0, PT, PT, R0, 0x40, RZ ;  /* 0x0000004000007810 */ /* 0x002fe40007ffe0ff */
[----:B0-----:R-:W-:Y:S01]  /*0740*/  VIADDMNMX R10, R24, R25, R10, PT ;  /* 0x00000019180a7246 */ /* 0x001fe2000380010a */
[----:B--2---:R-:W-:-:S03]  /*0750*/  VIADD R8, R8, 0x400 ;  /* 0x0000040008087836 */ /* 0x004fc60000000000 */
[----:B---3--:R-:W-:Y:S01]  /*0760*/  VIADDMNMX R17, R14, R15, R10, PT ;  /* 0x0000000f0e117246 */ /* 0x008fe2000380010a */
[----:B------:R-:W-:Y:S06]  /*0770*/  BAR.SYNC.DEFER_BLOCKING 0x0 ;  /* 0x0000000000007b1d */ /* 0x000fec0000010000 */
[----:B------:R-:W-:Y:S05]  /*0780*/  BRA.U UP1, `(.L_x_2) ;  /* 0xfffffff901ec7547 */ /* 0x000fea000b83ffff */
.L_x_1:
[----:B------:R-:W-:Y:S05]  /*0790*/  BRA.U !UP0, `(.L_x_0) ;  /* 0x0000000108387547 */ /* 0x000fea000b800000 */
[C---:B------:R-:W-:Y:S01]  /*07a0*/  IMAD R4, R9.reuse, 0x4, R4 ;  /* 0x0000000409047824 */ /* 0x040fe200078e0204 */
[----:B------:R-:W-:Y:S01]  /*07b0*/  UIADD3 UR4, UPT, UPT, -UR4, URZ, URZ ;  /* 0x000000ff04047290 */ /* 0x000fe2000fffe1ff */
[----:B------:R-:W-:-:S03]  /*07c0*/  IMAD R6, R9, 0x40, R6 ;  /* 0x0000004009067824 */ /* 0x000fc600078e0206 */
[----:B------:R-:W-:Y:S01]  /*07d0*/  IADD3 R4, PT, PT, R5, R4, RZ ;  /* 0x0000000405047210 */ /* 0x000fe20007ffe0ff */
[----:B------:R-:W-:-:S07]  /*07e0*/  IMAD.IADD R6, R7, 0x1, R6 ;  /* 0x0000000107067824 */ /* 0x000fce00078e0206 */
.L_x_3:
[----:B------:R0:W-:Y:S01]  /*07f0*/  LDS R0, [R4] ;  /* 0x0000000004007984 */ /* 0x0001e20000000800 */
[----:B------:R-:W-:-:S03]  /*0800*/  UIADD3 UR4, UPT, UPT, UR4, 0x1, URZ ;  /* 0x0000000104047890 */ /* 0x000fc6000fffe0ff */
[----:B------:R1:W2:Y:S01]  /*0810*/  LDS R5, [R6] ;  /* 0x0000000006057984 */ /* 0x0002a20000000800 */
[----:B------:R-:W-:Y:S01]  /*0820*/  UISETP.NE.AND UP0, UPT, UR4, URZ, UPT ;  /* 0x000000ff0400728c */ /* 0x000fe2000bf05270 */
[----:B0-----:R-:W-:Y:S02]  /*0830*/  VIADD R4, R4, 0x4 ;  /* 0x0000000404047836 */ /* 0x001fe40000000000 */
[----:B-1----:R-:W-:Y:S01]  /*0840*/  VIADD R6, R6, 0x40 ;  /* 0x0000004006067836 */ /* 0x002fe20000000000 */
[----:B--2--5:R-:W-:Y:S01]  /*0850*/  VIADDMNMX R17, R5, R0, R17, PT ;  /* 0x0000000005117246 */ /* 0x024fe20003800111 */
[----:B------:R-:W-:Y:S06]  /*0860*/  BAR.SYNC.DEFER_BLOCKING 0x0 ;  /* 0x0000000000007b1d */ /* 0x000fec0000010000 */
[----:B------:R-:W-:Y:S05]  /*0870*/  BRA.U UP0, `(.L_x_3) ;  /* 0xfffffffd00dc7547 */ /* 0x000fea000b83ffff */
.L_x_0:
[----:B-----5:R-:W-:Y:S01]  /*0880*/  STG.E desc[UR8][R2.64], R17 ;  /* 0x0000001102007986 */ /* 0x020fe2000c101908 */
[----:B------:R-:W-:Y:S05]  /*0890*/  EXIT ;  /* 0x000000000000794d */ /* 0x000fea0003800000 */
.L_x_4:
[----:B------:R-:W-:-:S00]  /*08a0*/  BRA `(.L_x_4) ;  /* 0xfffffffc00fc7947 */ /* 0x000fc0000383ffff */
[----:B------:R-:W-:-:S00]  /*08b0*/  NOP ;  /* 0x0000000000007918 */ /* 0x000fc00000000000 */
        /* <DEDUP_REMOVED lines=12> */
.L_x_19:


//--------------------- .text._Z13floyd_phaseIIiPiii --------------------------
	.section	.text._Z13floyd_phaseIIiPiii,"ax",@progbits
	.align	128
        .global         _Z13floyd_phaseIIiPiii
        .type           _Z13floyd_phaseIIiPiii,@function
        .size           _Z13floyd_phaseIIiPiii,(.L_x_20 - _Z13floyd_phaseIIiPiii)
        .other          _Z13floyd_phaseIIiPiii,@"STO_CUDA_ENTRY STV_DEFAULT"
_Z13floyd_phaseIIiPiii:
.text._Z13floyd_phaseIIiPiii:
[----:B------:R-:W-:Y:S08]  /*0000*/  LDC R1, c[0x0][0x37c] ;  /* 0x0000df00ff017b82 */ /* 0x000ff00000000800 */
[----:B------:R-:W0:Y:S08]  /*0010*/  S2UR UR4, SR_CTAID.X ;  /* 0x00000000000479c3 */ /* 0x000e300000002500 */
[----:B------:R-:W0:Y:S02]  /*0020*/  LDC R7, c[0x0][0x380] ;  /* 0x0000e000ff077b82 */ /* 0x000e240000000800 */
[----:B0-----:R-:W-:-:S13]  /*0030*/  ISETP.NE.AND P0, PT, R7, UR4, PT ;  /* 0x0000000407007c0c */ /* 0x001fda000bf05270 */
[----:B------:R-:W-:Y:S05]  /*0040*/  @!P0 EXIT ;  /* 0x000000000000894d */ /* 0x000fea0003800000 */
[----:B------:R-:W0:Y:S01]  /*0050*/  S2UR UR7, SR_CTAID.Y ;  /* 0x00000000000779c3 */ /* 0x000e220000002600 */
[----:B------:R-:W1:Y:S01]  /*0060*/  S2R R11, SR_TID.Y ;  /* 0x00000000000b7919 */ /* 0x000e620000002200 */
[----:B------:R-:W2:Y:S01]  /*0070*/  LDCU UR5, c[0x0][0x394] ;  /* 0x00007280ff0577ac */ /* 0x000ea20008000800 */
[----:B------:R-:W3:Y:S01]  /*0080*/  S2R R8, SR_TID.X ;  /* 0x0000000000087919 */ /* 0x000ee20000002100 */
[----:B------:R-:W4:Y:S04]  /*0090*/  LDCU.64 UR8, c[0x0][0x358] ;  /* 0x00006b00ff0877ac */ /* 0x000f280008000a00 */
[----:B------:R-:W5:Y:S08]  /*00a0*/  LDC R0, c[0x0][0x390] ;  /* 0x0000e400ff007b82 */ /* 0x000f700000000800 */
[----:B------:R-:W4:Y:S01]  /*00b0*/  LDC.64 R2, c[0x0][0x388] ;  /* 0x0000e200ff027b82 */ /* 0x000f220000000a00 */
[----:B0-----:R-:W-:-:S13]  /*00c0*/  ISETP.NE.AND P0, PT, RZ, UR7, PT ;  /* 0x00000007ff007c0c */ /* 0x001fda000bf05270 */
[----:B------:R-:W0:Y:S01]  /*00d0*/  @!P0 LDC R5, c[0x0][0x360] ;  /* 0x0000d800ff058b82 */ /* 0x000e220000000800 */
[----:B-----5:R-:W-:-:S07]  /*00e0*/  @!P0 IMAD R4, R7, R0, RZ ;  /* 0x0000000007048224 */ /* 0x020fce00078e02ff */
[----:B------:R-:W5:Y:S01]  /*00f0*/  @P0 LDC R6, c[0x0][0x360] ;  /* 0x0000d800ff060b82 */ /* 0x000f620000000800 */
[----:B0-----:R-:W-:Y:S02]  /*0100*/  @!P0 IMAD R5, R5, UR4, RZ ;  /* 0x0000000405058c24 */ /* 0x001fe4000f8e02ff */
[----:B------:R-:W-:-:S04]  /*0110*/  @P0 IMAD R5, R7, R0, RZ ;  /* 0x0000000007050224 */ /* 0x000fc800078e02ff */
[----:B---3--:R-:W-:Y:S02]  /*0120*/  IMAD.IADD R5, R8, 0x1, R5 ;  /* 0x0000000108057824 */ /* 0x008fe400078e0205 */
[----:B-----5:R-:W-:Y:S02]  /*0130*/  @P0 IMAD R4, R6, UR4, RZ ;  /* 0x0000000406040c24 */ /* 0x020fe4000f8e02ff */
[CC--:B-1----:R-:W-:Y:S02]  /*0140*/  IMAD R6, R7.reuse, R0.reuse, R11 ;  /* 0x0000000007067224 */ /* 0x0c2fe400078e020b */
[----:B------:R-:W-:Y:S02]  /*0150*/  IMAD R7, R7, R0, R8 ;  /* 0x0000000007077224 */ /* 0x000fe400078e0208 */
[----:B------:R-:W-:Y:S02]  /*0160*/  IMAD.IADD R4, R11, 0x1, R4 ;  /* 0x000000010b047824 */ /* 0x000fe400078e0204 */
[----:B--2---:R-:W-:-:S02]  /*0170*/  IMAD R7, R6, UR5, R7 ;  /* 0x0000000506077c24 */ /* 0x004fc4000f8e0207 */
[----:B------:R-:W-:Y:S02]  /*0180*/  IMAD R5, R4, UR5, R5 ;  /* 0x0000000504057c24 */ /* 0x000fe4000f8e0205 */
[----:B----4-:R-:W-:-:S04]  /*0190*/  IMAD.WIDE R6, R7, 0x4, R2 ;  /* 0x0000000407067825 */ /* 0x010fc800078e0202 */
[----:B------:R-:W-:Y:S02]  /*01a0*/  IMAD.WIDE R2, R5, 0x4, R2 ;  /* 0x0000000405027825 */ /* 0x000fe400078e0202 */
[----:B------:R0:W2:Y:S04]  /*01b0*/  LDG.E R7, desc[UR8][R6.64] ;  /* 0x0000000806077981 */ /* 0x0000a8000c1e1900 */
[----:B------:R-:W3:Y:S01]  /*01c0*/  LDG.E R9, desc[UR8][R2.64] ;  /* 0x0000000802097981 */ /* 0x000ee2000c1e1900 */
[----:B------:R-:W1:Y:S01]  /*01d0*/  S2UR UR6, SR_CgaCtaId ;  /* 0x00000000000679c3 */ /* 0x000e620000008800 */
[----:B------:R-:W-:Y:S01]  /*01e0*/  UMOV UR4, 0x400 ;  /* 0x0000040000047882 */ /* 0x000fe20000000000 */
[----:B------:R-:W-:Y:S01]  /*01f0*/  IMAD.SHL.U32 R4, R11, 0x40, RZ ;  /* 0x000000400b047824 */ /* 0x000fe200078e00ff */
[----:B------:R-:W-:Y:S01]  /*0200*/  UIADD3 UR5, UPT, UPT, UR4, 0x400, URZ ;  /* 0x0000040004057890 */ /* 0x000fe2000fffe0ff */
[----:B------:R-:W-:Y:S01]  /*0210*/  IMAD.SHL.U32 R5, R8, 0x4, RZ ;  /* 0x0000000408057824 */ /* 0x000fe200078e00ff */
[----:B------:R-:W-:-:S02]  /*0220*/  UISETP.NE.AND UP0, UPT, UR7, URZ, UPT ;  /* 0x000000ff0700728c */ /* 0x000fc4000bf05270 */
[----:B-1----:R-:W-:Y:S02]  /*0230*/  ULEA UR5, UR6, UR5, 0x18 ;  /* 0x0000000506057291 */ /* 0x002fe4000f8ec0ff */
[----:B------:R-:W-:-:S04]  /*0240*/  ULEA UR4, UR6, UR4, 0x18 ;  /* 0x0000000406047291 */ /* 0x000fc8000f8ec0ff */
[----:B------:R-:W-:Y:S02]  /*0250*/  VIADD R8, R4, UR5 ;  /* 0x0000000504087c36 */ /* 0x000fe40008000000 */
[C---:B------:R-:W-:Y:S02]  /*0260*/  IADD3 R10, PT, PT, R5.reuse, UR4, R4 ;  /* 0x00000004050a7c10 */ /* 0x040fe4000fffe004 */
[----:B0-----:R-:W-:-:S03]  /*0270*/  IMAD.IADD R6, R5, 0x1, R8 ;  /* 0x0000000105067824 */ /* 0x001fc600078e0208 */
[----:B--2---:R0:W-:Y:S04]  /*0280*/  STS [R10], R7 ;  /* 0x000000070a007388 */ /* 0x0041e80000000800 */
[----:B---3--:R0:W-:Y:S01]  /*0290*/  STS [R6], R9 ;  /* 0x0000000906007388 */ /* 0x0081e20000000800 */
[----:B------:R-:W-:Y:S06]  /*02a0*/  BAR.SYNC.DEFER_BLOCKING 0x0 ;  /* 0x0000000000007b1d */ /* 0x000fec0000010000 */
[----:B------:R-:W-:Y:S05]  /*02b0*/  BRA.U !UP0, `(.L_x_5) ;  /* 0x0000001108187547 */ /* 0x000fea000b800000 */
[----:B------:R-:W-:-:S13]  /*02c0*/  ISETP.GE.AND P0, PT, R0, 0x1, PT ;  /* 0x000000010000780c */ /* 0x000fda0003f06270 */
[----:B------:R-:W-:Y:S05]  /*02d0*/  @!P0 BRA `(.L_x_6) ;  /* 0x0000002000548947 */ /* 0x000fea0003800000 */
[C---:B------:R-:W-:Y:S01]  /*02e0*/  ISETP.GE.U32.AND P0, PT, R0.reuse, 0x10, PT ;  /* 0x000000100000780c */ /* 0x040fe20003f06070 */
[----:B0-----:R-:W-:Y:S01]  /*02f0*/  IMAD.MOV.U32 R9, RZ, RZ, RZ ;  /* 0x000000ffff097224 */ /* 0x001fe200078e00ff */
[----:B------:R-:W-:-:S11]  /*0300*/  LOP3.LUT R7, R0, 0xf, RZ, 0xc0, !PT ;  /* 0x0000000f00077812 */ /* 0x000fd600078ec0ff */
[----:B------:R-:W-:Y:S05]  /*0310*/  @!P0 BRA `(.L_x_7) ;  /* 0x0000000c00b08947 */ /* 0x000fea0003800000 */
[----:B------:R-:W-:Y:S04]  /*0320*/  LDS R9, [R4+UR5] ;  /* 0x0000000504097984 */ /* 0x000fe80008000800 */
[----:B------:R-:W0:Y:S04]  /*0330*/  LDS R10, [R5+UR4] ;  /* 0x00000004050a7984 */ /* 0x000e280008000800 */
[----:B------:R-:W1:Y:S01]  /*0340*/  LDS R12, [R6] ;  /* 0x00000000060c7984 */ /* 0x000e620000000800 */
[----:B0-----:R-:W-:-:S04]  /*0350*/  IADD3 R9, PT, PT, R9, R10, RZ ;  /* 0x0000000a09097210 */ /* 0x001fc80007ffe0ff */
[----:B-1----:R-:W-:-:S13]  /*0360*/  ISETP.GE.AND P0, PT, R9, R12, PT ;  /* 0x0000000c0900720c */ /* 0x002fda0003f06270 */
[----:B------:R-:W-:Y:S01]  /*0370*/  @!P0 STS [R6], R9 ;  /* 0x0000000906008388 */ /* 0x000fe20000000800 */
[----:B------:R-:W-:Y:S06]  /*0380*/  BAR.SYNC.DEFER_BLOCKING 0x0 ;  /* 0x0000000000007b1d */ /* 0x000fec0000010000 */
[----:B------:R-:W-:Y:S04]  /*0390*/  LDS R10, [R4+UR5+0x4] ;  /* 0x00000405040a7984 */ /* 0x000fe80008000800 */
[----:B------:R-:W0:Y:S04]  /*03a0*/  LDS R11, [R5+UR4+0x40] ;  /* 0x00004004050b7984 */ /* 0x000e280008000800 */
[----:B------:R-:W1:Y:S01]  /*03b0*/  LDS R12, [R6] ;  /* 0x00000000060c7984 */ /* 0x000e620000000800 */
[----:B0-----:R-:W-:-:S05]  /*03c0*/  IMAD.IADD R11, R10, 0x1, R11 ;  /* 0x000000010a0b7824 */ /* 0x001fca00078e020b */
        /* <DEDUP_REMOVED lines=97> */
[----:B0-----:R-:W-:-:S02]  /*09e0*/  IADD3 R11, PT, PT, R9, R10, RZ ;  /* 0x0000000a090b7210 */ /* 0x001fc40007ffe0ff */
[----:B------:R-:W-:Y:S01]  /*09f0*/  LOP3.LUT R9, R0, 0x7ffffff0, RZ, 0xc0, !PT ;  /* 0x7ffffff000097812 */ /* 0x000fe200078ec0ff */
[----:B------:R-:W-:Y:S01]  /*0a00*/  VIADD R0, R5, UR4 ;  /* 0x0000000405007c36 */ /* 0x000fe20008000000 */
[----:B-1----:R-:W-:Y:S02]  /*0a10*/  ISETP.GE.AND P0, PT, R11, R12, PT ;  /* 0x0000000c0b00720c */ /* 0x002fe40003f06270 */
[----:B------:R-:W-:-:S11]  /*0a20*/  IADD3 R10, PT, PT, -R9, 0x10, RZ ;  /* 0x00000010090a7810 */ /* 0x000fd60007ffe1ff */
[----:B------:R0:W-:Y:S01]  /*0a30*/  @!P0 STS [R6], R11 ;  /* 0x0000000b06008388 */ /* 0x0001e20000000800 */
[----:B------:R-:W-:Y:S01]  /*0a40*/  BAR.SYNC.DEFER_BLOCKING 0x0 ;  /* 0x0000000000007b1d */ /* 0x000fe20000010000 */
[----:B------:R-:W-:-:S13]  /*0a50*/  ISETP.NE.AND P0, PT, R10, RZ, PT ;  /* 0x000000ff0a00720c */ /* 0x000fda0003f05270 */
[----:B0-----:R-:W-:Y:S05]  /*0a60*/  @!P0 BRA `(.L_x_7) ;  /* 0x0000000400dc8947 */ /* 0x001fea0003800000 */
[----:B------:R-:W-:Y:S02]  /*0a70*/  VIADD R8, R8, 0x60 ;  /* 0x0000006008087836 */ /* 0x000fe40000000000 */
[----:B------:R-:W-:-:S07]  /*0a80*/  VIADD R0, R0, 0x600 ;  /* 0x0000060000007836 */ /* 0x000fce0000000000 */
.L_x_8:
[----:B------:R-:W-:Y:S01]  /*0a90*/  LDS R11, [R8+-0x20] ;  /* 0xffffe000080b7984 */ /* 0x000fe20000000800 */
[----:B------:R-:W-:-:S03]  /*0aa0*/  VIADD R10, R10, 0x10 ;  /* 0x000000100a0a7836 */ /* 0x000fc60000000000 */
[----:B------:R-:W0:Y:S04]  /*0ab0*/  LDS R12, [R0+-0x200] ;  /* 0xfffe0000000c7984 */ /* 0x000e280000000800 */
[----:B------:R-:W1:Y:S01]  /*0ac0*/  LDS R13, [R6] ;  /* 0x00000000060d7984 */ /* 0x000e620000000800 */
[----:B0-----:R-:W-:-:S05]  /*0ad0*/  IMAD.IADD R14, R11, 0x1, R12 ;  /* 0x000000010b0e7824 */ /* 0x001fca00078e020c */
[----:B-1----:R-:W-:-:S13]  /*0ae0*/  ISETP.GE.AND P0, PT, R14, R13, PT ;  /* 0x0000000d0e00720c */ /* 0x002fda0003f06270 */
[----:B------:R-:W-:Y:S01]  /*0af0*/  @!P0 STS [R6], R14 ;  /* 0x0000000e06008388 */ /* 0x000fe20000000800 */
[----:B------:R-:W-:Y:S06]  /*0b00*/  BAR.SYNC.DEFER_BLOCKING 0x0 ;  /* 0x0000000000007b1d */ /* 0x000fec0000010000 */
[----:B------:R-:W-:Y:S04]  /*0b10*/  LDS R11, [R8+-0x1c] ;  /* 0xffffe400080b7984 */ /* 0x000fe80000000800 */
        /* <DEDUP_REMOVED lines=16> */
[----:B0-----:R-:W-:-:S04]  /*0c20*/  IADD3 R15, PT, PT, R11, R12, RZ ;  /* 0x0000000c0b0f7210 */ /* 0x001fc80007ffe0ff */
        /* <DEDUP_REMOVED lines=31> */
[----:B------:R-:W-:Y:S04]  /*0e20*/  LDS R11, [R8] ;  /* 0x00000000080b7984 */ /* 0x000fe80000000800 */
[----:B------:R-:W0:Y:S04]  /*0e30*/  LDS R12, [R0] ;  /* 0x00000000000c7984 */ /* 0x000e280000000800 */
[----:B------:R-:W1:Y:S01]  /*0e40*/  LDS R13, [R6] ;  /* 0x00000000060d7984 */ /* 0x000e620000000800 */
[----:B0-----:R-:W-:-:S05]  /*0e50*/  IMAD.IADD R14, R11, 0x1, R12 ;  /* 0x000000010b0e7824 */ /* 0x001fca00078e020c */
[----:B-1----:R-:W-:-:S13]  /*0e60*/  ISETP.GE.AND P0, PT, R14, R13, PT ;  /* 0x0000000d0e00720c */ /* 0x002fda0003f06270 */
[----:B------:R-:W-:Y:S01]  /*0e70*/  @!P0 STS [R6], R14 ;  /* 0x0000000e06008388 */ /* 0x000fe20000000800 */
[----:B------:R-:W-:Y:S06]  /*0e80*/  BAR.SYNC.DEFER_BLOCKING 0x0 ;  /* 0x0000000000007b1d */ /* 0x000fec0000010000 */
[----:B------:R-:W-:Y:S04]  /*0e90*/  LDS R11, [R8+0x4] ;  /* 0x00000400080b7984 */ /* 0x000fe80000000800 */
[----:B------:R-:W0:Y:S04]  /*0ea0*/  LDS R12, [R0+0x40] ;  /* 0x00004000000c7984 */ /* 0x000e280000000800 */
        /* <DEDUP_REMOVED lines=8> */
[----:B0-----:R-:W-:-:S04]  /*0f30*/  IADD3 R14, PT, PT, R11, R12, RZ ;  /* 0x0000000c0b0e7210 */ /* 0x001fc80007ffe0ff */
        /* <DEDUP_REMOVED lines=31> */
[----:B------:R0:W-:Y:S04]  /*1130*/  LDS R11, [R8+0x1c] ;  /* 0x00001c00080b7984 */ /* 0x0001e80000000800 */
[----:B------:R1:W2:Y:S04]  /*1140*/  LDS R12, [R0+0x1c0] ;  /* 0x0001c000000c7984 */ /* 0x0002a80000000800 */
[----:B------:R-:W3:Y:S01]  /*1150*/  LDS R13, [R6] ;  /* 0x00000000060d7984 */ /* 0x000ee20000000800 */
[----:B0-----:R-:W-:Y:S01]  /*1160*/  IADD3 R8, PT, PT, R8, 0x40, RZ ;  /* 0x0000004008087810 */ /* 0x001fe20007ffe0ff */
[----:B-1----:R-:W-:-:S02]  /*1170*/  VIADD R0, R0, 0x400 ;  /* 0x0000040000007836 */ /* 0x002fc40000000000 */
[----:B--2---:R-:W-:-:S05]  /*1180*/  IMAD.IADD R11, R11, 0x1, R12 ;  /* 0x000000010b0b7824 */ /* 0x004fca00078e020c */
[----:B---3--:R-:W-:-:S13]  /*1190*/  ISETP.GE.AND P0, PT, R11, R13, PT ;  /* 0x0000000d0b00720c */ /* 0x008fda0003f06270 */
[----:B------:R0:W-:Y:S01]  /*11a0*/  @!P0 STS [R6], R11 ;  /* 0x0000000b06008388 */ /* 0x0001e20000000800 */
[----:B------:R-:W-:Y:S01]  /*11b0*/  BAR.SYNC.DEFER_BLOCKING 0x0 ;  /* 0x0000000000007b1d */ /* 0x000fe20000010000 */
[----:B------:R-:W-:-:S13]  /*11c0*/  ISETP.NE.AND P0, PT, R10, RZ, PT ;  /* 0x000000ff0a00720c */ /* 0x000fda0003f05270 */
[----:B0-----:R-:W-:Y:S05]  /*11d0*/  @P0 BRA `(.L_x_8) ;  /* 0xfffffff8002c0947 */ /* 0x001fea000383ffff */
.L_x_7:
[----:B------:R-:W-:-:S13]  /*11e0*/  ISETP.NE.AND P0, PT, R7, RZ, PT ;  /* 0x000000ff0700720c */ /* 0x000fda0003f05270 */
[----:B------:R-:W-:Y:S05]  /*11f0*/  @!P0 BRA `(.L_x_6) ;  /* 0x00000010008c8947 */ /* 0x000fea0003800000 */
[C---:B------:R-:W-:Y:S02]  /*1200*/  IMAD R5, R9.reuse, 0x40, R5 ;  /* 0x0000004009057824 */ /* 0x040fe400078e0205 */
[----:B------:R-:W-:Y:S02]  /*1210*/  IMAD R4, R9, 0x4, R4 ;  /* 0x0000000409047824 */ /* 0x000fe400078e0204 */
[----:B------:R-:W-:Y:S02]  /*1220*/  IMAD.MOV R7, RZ, RZ, -R7 ;  /* 0x000000ffff077224 */ /* 0x000fe400078e0a07 */
[----:B------:R-:W-:Y:S02]  /*1230*/  VIADD R5, R5, UR4 ;  /* 0x0000000405057c36 */ /* 0x000fe40008000000 */
[----:B------:R-:W-:-:S07]  /*1240*/  VIADD R4, R4, UR5 ;  /* 0x0000000504047c36 */ /* 0x000fce0008000000 */
.L_x_9:
[----:B------:R0:W-:Y:S01]  /*1250*/  LDS R0, [R4] ;  /* 0x0000000004007984 */ /* 0x0001e20000000800 */
[----:B------:R-:W-:-:S03]  /*1260*/  VIADD R7, R7, 0x1 ;  /* 0x0000000107077836 */ /* 0x000fc60000000000 */
[----:B------:R1:W2:Y:S04]  /*1270*/  LDS R9, [R5] ;  /* 0x0000000005097984 */ /* 0x0002a80000000800 */
[----:B------:R-:W3:Y:S01]  /*1280*/  LDS R8, [R6] ;  /* 0x0000000006087984 */ /* 0x000ee20000000800 */
[----:B0-----:R-:W-:Y:S02]  /*1290*/  VIADD R4, R4, 0x4 ;  /* 0x0000000404047836 */ /* 0x001fe40000000000 */
[----:B-1----:R-:W-:Y:S01]  /*12a0*/  VIADD R5, R5, 0x40 ;  /* 0x0000004005057836 */ /* 0x002fe20000000000 */
[----:B--2---:R-:W-:-:S04]  /*12b0*/  IADD3 R9, PT, PT, R0, R9, RZ ;  /* 0x0000000900097210 */ /* 0x004fc80007ffe0ff */
[----:B---3--:R-:W-:-:S13]  /*12c0*/  ISETP.GE.AND P0, PT, R9, R8, PT ;  /* 0x000000080900720c */ /* 0x008fda0003f06270 */
[----:B------:R0:W-:Y:S01]  /*12d0*/  @!P0 STS [R6], R9 ;  /* 0x0000000906008388 */ /* 0x0001e20000000800 */
[----:B------:R-:W-:Y:S01]  /*12e0*/  BAR.SYNC.DEFER_BLOCKING 0x0 ;  /* 0x0000000000007b1d */ /* 0x000fe20000010000 */
[----:B------:R-:W-:-:S13]  /*12f0*/  ISETP.NE.AND P0, PT, R7, RZ, PT ;  /* 0x000000ff0700720c */ /* 0x000fda0003f05270 */
[----:B0-----:R-:W-:Y:S05]  /*1300*/  @P0 BRA `(.L_x_9) ;  /* 0xfffffffc00d00947 */ /* 0x001fea000383ffff */
[----:B------:R-:W-:Y:S05]  /*1310*/  BRA `(.L_x_6) ;  /* 0x0000001000447947 */ /* 0x000fea0003800000 */
.L_x_5:
[----:B------:R-:W-:-:S13]  /*1320*/  ISETP.GE.AND P0, PT, R0, 0x1, PT ;  /* 0x000000010000780c */ /* 0x000fda0003f06270 */
[----:B------:R-:W-:Y:S05]  /*1330*/  @!P0 BRA `(.L_x_6) ;  /* 0x00000010003c8947 */ /* 0x000fea0003800000 */
[C---:B------:R-:W-:Y:S01]  /*1340*/  ISETP.GE.U32.AND P0, PT, R0.reuse, 0x10, PT ;  /* 0x000000100000780c */ /* 0x040fe20003f06070 */
[----:B------:R-:W-:Y:S01]  /*1350*/  IMAD.MOV.U32 R8, RZ, RZ, RZ ;  /* 0x000000ffff087224 */ /* 0x000fe200078e00ff */
[----:B0-----:R-:W-:-:S11]  /*1360*/  LOP3.LUT R7, R0, 0xf, RZ, 0xc0, !PT ;  /* 0x0000000f00077812 */ /* 0x001fd600078ec0ff */
[----:B------:R-:W-:Y:S05]  /*1370*/  @!P0 BRA `(.L_x_10) ;  /* 0x0000000c00b48947 */ /* 0x000fea0003800000 */
[----:B------:R-:W-:Y:S04]  /*1380*/  LDS R8, [R4+UR4] ;  /* 0x0000000404087984 */ /* 0x000fe80008000800 */
[----:B------:R-:W0:Y:S04]  /*1390*/  LDS R9, [R5+UR5] ;  /* 0x0000000505097984 */ /* 0x000e280008000800 */
        /* <DEDUP_REMOVED lines=106> */
[----:B0-----:R-:W-:Y:S01]  /*1a40*/  IMAD.IADD R11, R8, 0x1, R9 ;  /* 0x00000001080b7824 */ /* 0x001fe200078e0209 */
[----:B------:R-:W-:Y:S01]  /*1a50*/  LOP3.LUT R8, R0, 0x7ffffff0, RZ, 0xc0, !PT ;  /* 0x7ffffff000087812 */ /* 0x000fe200078ec0ff */
[----:B------:R-:W-:Y:S01]  /*1a60*/  VIADD R9, R5, UR5 ;  /* 0x0000000505097c36 */ /* 0x000fe20008000000 */
[----:B------:R-:W-:-:S02]  /*1a70*/  IADD3 R0, PT, PT, R4, UR4, RZ ;  /* 0x0000000404007c10 */ /* 0x000fc4000fffe0ff */
        /* <DEDUP_REMOVED lines=8> */
.L_x_11:
        /* <DEDUP_REMOVED lines=117> */
.L_x_10:
[----:B------:R-:W-:-:S13]  /*2250*/  ISETP.NE.AND P0, PT, R7, RZ, PT ;  /* 0x000000ff0700720c */ /* 0x000fda0003f05270 */
[----:B------:R-:W-:Y:S05]  /*2260*/  @!P0 BRA `(.L_x_6) ;  /* 0x0000000000708947 */ /* 0x000fea0003800000 */
[C---:B------:R-:W-:Y:S01]  /*2270*/  IMAD R5, R8.reuse, 0x40, R5 ;  /* 0x0000004008057824 */ /* 0x040fe200078e0205 */
[----:B------:R-:W-:Y:S01]  /*2280*/  IADD3 R7, PT, PT, -R7, 0x1, RZ ;  /* 0x0000000107077810 */ /* 0x000fe20007ffe1ff */
[----:B------:R-:W-:Y:S02]  /*2290*/  IMAD R4, R8, 0x4, R4 ;  /* 0x0000000408047824 */ /* 0x000fe400078e0204 */
[----:B------:R-:W-:Y:S04]  /*22a0*/  LDS R8, [R6] ;  /* 0x0000000006087984 */ /* 0x000fe80000000800 */
[----:B------:R-:W-:Y:S04]  /*22b0*/  LDS R9, [R5+UR5] ;  /* 0x0000000505097984 */ /* 0x000fe80008000800 */
[----:B------:R-:W0:Y:S02]  /*22c0*/  LDS R0, [R4+UR4] ;  /* 0x0000000404007984 */ /* 0x000e240008000800 */
[----:B0-----:R-:W-:-:S02]  /*22d0*/  IMAD.IADD R11, R0, 0x1, R9 ;  /* 0x00000001000b7824 */ /* 0x001fc400078e0209 */
[----:B------:R-:W-:-:S03]  /*22e0*/  VIADD R9, R4, UR4 ;  /* 0x0000000404097c36 */ /* 0x000fc60008000000 */
[----:B------:R-:W-:Y:S01]  /*22f0*/  ISETP.GE.AND P0, PT, R11, R8, PT ;  /* 0x000000080b00720c */ /* 0x000fe20003f06270 */
[----:B------:R-:W-:-:S12]  /*2300*/  VIADD R8, R5, UR5 ;  /* 0x0000000505087c36 */ /* 0x000fd80008000000 */
[----:B------:R1:W-:Y:S01]  /*2310*/  @!P0 STS [R6], R11 ;  /* 0x0000000b06008388 */ /* 0x0003e20000000800 */
[----:B------:R-:W-:Y:S01]  /*2320*/  BAR.SYNC.DEFER_BLOCKING 0x0 ;  /* 0x0000000000007b1d */ /* 0x000fe20000010000 */
[----:B------:R-:W-:-:S13]  /*2330*/  ISETP.NE.AND P0, PT, R7, RZ, PT ;  /* 0x000000ff0700720c */ /* 0x000fda0003f05270 */
[----:B-1----:R-:W-:Y:S05]  /*2340*/  @!P0 BRA `(.L_x_6) ;  /* 0x0000000000388947 */ /* 0x002fea0003800000 */
[----:B------:R-:W-:Y:S01]  /*2350*/  IADD3 R8, PT, PT, R8, 0x40, RZ ;  /* 0x0000004008087810 */ /* 0x000fe20007ffe0ff */
[----:B------:R-:W-:-:S07]  /*2360*/  VIADD R9, R9, 0x4 ;  /* 0x0000000409097836 */ /* 0x000fce0000000000 */
.L_x_12:
[----:B------:R0:W-:Y:S01]  /*2370*/  LDS R0, [R9] ;  /* 0x0000000009007984 */ /* 0x0001e20000000800 */
[----:B------:R-:W-:-:S03]  /*2380*/  VIADD R7, R7, 0x1 ;  /* 0x0000000107077836 */ /* 0x000fc60000000000 */
[----:B------:R1:W2:Y:S04]  /*2390*/  LDS R5, [R8] ;  /* 0x0000000008057984 */ /* 0x0002a80000000800 */
[----:B------:R-:W3:Y:S01]  /*23a0*/  LDS R4, [R6] ;  /* 0x0000000006047984 */ /* 0x000ee20000000800 */
[----:B0-----:R-:W-:Y:S02]  /*23b0*/  VIADD R9, R9, 0x4 ;  /* 0x0000000409097836 */ /* 0x001fe40000000000 */
[----:B-1----:R-:W-:Y:S02]  /*23c0*/  VIADD R8, R8, 0x40 ;  /* 0x0000004008087836 */ /* 0x002fe40000000000 */
[----:B--2---:R-:W-:-:S05]  /*23d0*/  IMAD.IADD R5, R0, 0x1, R5 ;  /* 0x0000000100057824 */ /* 0x004fca00078e0205 */
[----:B---3--:R-:W-:-:S13]  /*23e0*/  ISETP.GE.AND P0, PT, R5, R4, PT ;  /* 0x000000040500720c */ /* 0x008fda0003f06270 */
[----:B------:R1:W-:Y:S01]  /*23f0*/  @!P0 STS [R6], R5 ;  /* 0x0000000506008388 */ /* 0x0003e20000000800 */
[----:B------:R-:W-:Y:S01]  /*2400*/  BAR.SYNC.DEFER_BLOCKING 0x0 ;  /* 0x0000000000007b1d */ /* 0x000fe20000010000 */
[----:B------:R-:W-:-:S13]  /*2410*/  ISETP.NE.AND P0, PT, R7, RZ, PT ;  /* 0x000000ff0700720c */ /* 0x000fda0003f05270 */
[----:B-1----:R-:W-:Y:S05]  /*2420*/  @P0 BRA `(.L_x_12) ;  /* 0xfffffffc00d00947 */ /* 0x002fea000383ffff */
.L_x_6:
[----:B------:R-:W1:Y:S04]  /*2430*/  LDS R5, [R6] ;  /* 0x0000000006057984 */ /* 0x000e680000000800 */
[----:B-1----:R-:W-:Y:S01]  /*2440*/  STG.E desc[UR8][R2.64], R5 ;  /* 0x0000000502007986 */ /* 0x002fe2000c101908 */
[----:B------:R-:W-:Y:S05]  /*2450*/  EXIT ;  /* 0x000000000000794d */ /* 0x000fea0003800000 */
.L_x_13:
        /* <DEDUP_REMOVED lines=10> */
.L_x_20:


//--------------------- .text._Z12floyd_phaseIiPiii --------------------------
	.section	.text._Z12floyd_phaseIiPiii,"ax",@progbits
	.align	128
        .global         _Z12floyd_phaseIiPiii
        .type           _Z12floyd_phaseIiPiii,@function
        .size           _Z12floyd_phaseIiPiii,(.L_x_21 - _Z12floyd_phaseIiPiii)
        .other          _Z12floyd_phaseIiPiii,@"STO_CUDA_ENTRY STV_DEFAULT"
_Z12floyd_phaseIiPiii:
.text._Z12floyd_phaseIiPiii:
[----:B------:R-:W-:Y:S01]  /*0000*/  LDC R1, c[0x0][0x37c] ;  /* 0x0000df00ff017b82 */ /* 0x000fe20000000800 */
[----:B------:R-:W0:Y:S07]  /*0010*/  S2R R6, SR_TID.Y ;  /* 0x0000000000067919 */ /* 0x000e2e0000002200 */
[----:B------:R-:W0:Y:S01]  /*0020*/  LDC R5, c[0x0][0x380] ;  /* 0x0000e000ff057b82 */ /* 0x000e220000000800 */
[----:B------:R-:W0:Y:S01]  /*0030*/  LDCU.64 UR6, c[0x0][0x390] ;  /* 0x00007200ff0677ac */ /* 0x000e220008000a00 */
[----:B------:R-:W1:Y:S01]  /*0040*/  S2R R7, SR_TID.X ;  /* 0x0000000000077919 */ /* 0x000e620000002100 */
[----:B------:R-:W2:Y:S05]  /*0050*/  LDCU.64 UR8, c[0x0][0x358] ;  /* 0x00006b00ff0877ac */ /* 0x000eaa0008000a00 */
[----:B------:R-:W3:Y:S01]  /*0060*/  LDC.64 R2, c[0x0][0x388] ;  /* 0x0000e200ff027b82 */ /* 0x000ee20000000a00 */
[----:B0-----:R-:W-:-:S02]  /*0070*/  IMAD R0, R5, UR6, R6 ;  /* 0x0000000605007c24 */ /* 0x001fc4000f8e0206 */
[----:B-1----:R-:W-:-:S04]  /*0080*/  IMAD R5, R5, UR6, R7 ;  /* 0x0000000605057c24 */ /* 0x002fc8000f8e0207 */
[----:B------:R-:W-:-:S04]  /*0090*/  IMAD R5, R0, UR7, R5 ;  /* 0x0000000700057c24 */ /* 0x000fc8000f8e0205 */
[----:B---3--:R-:W-:-:S05]  /*00a0*/  IMAD.WIDE R2, R5, 0x4, R2 ;  /* 0x0000000405027825 */ /* 0x008fca00078e0202 */
[----:B--2---:R-:W2:Y:S01]  /*00b0*/  LDG.E R9, desc[UR8][R2.64] ;  /* 0x0000000802097981 */ /* 0x004ea2000c1e1900 */
[----:B------:R-:W-:Y:S01]  /*00c0*/  MOV R4, 0x400 ;  /* 0x0000040000047802 */ /* 0x000fe20000000f00 */
[----:B------:R-:W-:Y:S01]  /*00d0*/  IMAD.SHL.U32 R7, R7, 0x4, RZ ;  /* 0x0000000407077824 */ /* 0x000fe200078e00ff */
[----:B------:R-:W-:Y:S01]  /*00e0*/  UISETP.GE.AND UP0, UPT, UR6, 0x1, UPT ;  /* 0x000000010600788c */ /* 0x000fe2000bf06270 */
[----:B------:R-:W0:Y:S02]  /*00f0*/  S2R R5, SR_CgaCtaId ;  /* 0x0000000000057919 */ /* 0x000e240000008800 */
[----:B0-----:R-:W-:Y:S01]  /*0100*/  LEA R4, R5, R4, 0x18 ;  /* 0x0000000405047211 */ /* 0x001fe200078ec0ff */
[----:B------:R-:W-:-:S04]  /*0110*/  IMAD.SHL.U32 R5, R6, 0x40, RZ ;  /* 0x0000004006057824 */ /* 0x000fc800078e00ff */
[----:B------:R-:W-:-:S04]  /*0120*/  IMAD.IADD R0, R5, 0x1, R4 ;  /* 0x0000000105007824 */ /* 0x000fc800078e0204 */
[----:B------:R-:W-:-:S05]  /*0130*/  IMAD.IADD R6, R0, 0x1, R7 ;  /* 0x0000000100067824 */ /* 0x000fca00078e0207 */
[----:B--2---:R0:W-:Y:S01]  /*0140*/  STS [R6], R9 ;  /* 0x0000000906007388 */ /* 0x0041e20000000800 */
[----:B------:R-:W-:Y:S06]  /*0150*/  BAR.SYNC.DEFER_BLOCKING 0x0 ;  /* 0x0000000000007b1d */ /* 0x000fec0000010000 */
[----:B------:R-:W-:Y:S05]  /*0160*/  BRA.U !UP0, `(.L_x_14) ;  /* 0x0000000508787547 */ /* 0x000fea000b800000 */
[----:B------:R-:W-:Y:S01]  /*0170*/  UISETP.GE.U32.AND UP1, UPT, UR6, 0x10, UPT ;  /* 0x000000100600788c */ /* 0x000fe2000bf26070 */
[----:B0-----:R-:W-:Y:S01]  /*0180*/  IMAD.MOV.U32 R6, RZ, RZ, RZ ;  /* 0x000000ffff067224 */ /* 0x001fe200078e00ff */
        /* <DEDUP_REMOVED lines=8> */
.L_x_16:
        /* <DEDUP_REMOVED lines=63> */
[----:B-1----:R-:W-:Y:S01]  /*0600*/  VIADD R0, R0, 0x40 ;  /* 0x0000004000007836 */ /* 0x002fe20000000000 */
[----:B0-----:R-:W-:Y:S01]  /*0610*/  VIADDMNMX R9, R23, R24, R9, PT ;  /* 0x0000001817097246 */ /* 0x001fe20003800109 */
[----:B--2---:R-:W-:-:S03]  /*0620*/  VIADD R8, R8, 0x400 ;  /* 0x0000040008087836 */ /* 0x004fc60000000000 */
[----:B---3--:R-:W-:Y:S01]  /*0630*/  VIADDMNMX R9, R13, R14, R9, PT ;  /* 0x0000000e0d097246 */ /* 0x008fe20003800109 */
[----:B------:R-:W-:Y:S06]  /*0640*/  BAR.SYNC.DEFER_BLOCKING 0x0 ;  /* 0x0000000000007b1d */ /* 0x000fec0000010000 */
[----:B------:R-:W-:Y:S05]  /*0650*/  BRA.U UP1, `(.L_x_16) ;  /* 0xfffffff901ec7547 */ /* 0x000fea000b83ffff */
.L_x_15:
[----:B------:R-:W-:Y:S05]  /*0660*/  BRA.U !UP0, `(.L_x_14) ;  /* 0x0000000108387547 */ /* 0x000fea000b800000 */
[C---:B------:R-:W-:Y:S01]  /*0670*/  IMAD R7, R6.reuse, 0x40, R7 ;  /* 0x0000004006077824 */ /* 0x040fe200078e0207 */
[----:B------:R-:W-:Y:S01]  /*0680*/  UIADD3 UR4, UPT, UPT, -UR4, URZ, URZ ;  /* 0x000000ff04047290 */ /* 0x000fe2000fffe1ff */
[----:B------:R-:W-:Y:S02]  /*0690*/  IMAD R5, R6, 0x4, R5 ;  /* 0x0000000406057824 */ /* 0x000fe400078e0205 */
[C---:B------:R-:W-:Y:S02]  /*06a0*/  IMAD.IADD R7, R4.reuse, 0x1, R7 ;  /* 0x0000000104077824 */ /* 0x040fe400078e0207 */
[----:B------:R-:W-:-:S07]  /*06b0*/  IMAD.IADD R4, R4, 0x1, R5 ;  /* 0x0000000104047824 */ /* 0x000fce00078e0205 */
.L_x_17:
[----:B------:R0:W-:Y:S01]  /*06c0*/  LDS R0, [R4] ;  /* 0x0000000004007984 */ /* 0x0001e20000000800 */
[----:B------:R-:W-:-:S03]  /*06d0*/  UIADD3 UR4, UPT, UPT, UR4, 0x1, URZ ;  /* 0x0000000104047890 */ /* 0x000fc6000fffe0ff */
[----:B------:R1:W2:Y:S01]  /*06e0*/  LDS R5, [R7] ;  /* 0x0000000007057984 */ /* 0x0002a20000000800 */
[----:B------:R-:W-:Y:S01]  /*06f0*/  UISETP.NE.AND UP0, UPT, UR4, URZ, UPT ;  /* 0x000000ff0400728c */ /* 0x000fe2000bf05270 */
[----:B0-----:R-:W-:Y:S02]  /*0700*/  VIADD R4, R4, 0x4 ;  /* 0x0000000404047836 */ /* 0x001fe40000000000 */
[----:B-1----:R-:W-:Y:S01]  /*0710*/  VIADD R7, R7, 0x40 ;  /* 0x0000004007077836 */ /* 0x002fe20000000000 */
[----:B--2---:R-:W-:Y:S01]  /*0720*/  VIADDMNMX R9, R5, R0, R9, PT ;  /* 0x0000000005097246 */ /* 0x004fe20003800109 */
[----:B------:R-:W-:Y:S06]  /*0730*/  BAR.SYNC.DEFER_BLOCKING 0x0 ;  /* 0x0000000000007b1d */ /* 0x000fec0000010000 */
[----:B------:R-:W-:Y:S05]  /*0740*/  BRA.U UP0, `(.L_x_17) ;  /* 0xfffffffd00dc7547 */ /* 0x000fea000b83ffff */
.L_x_14:
[----:B------:R-:W-:Y:S01]  /*0750*/  STG.E desc[UR8][R2.64], R9 ;  /* 0x0000000902007986 */ /* 0x000fe2000c101908 */
[----:B------:R-:W-:Y:S05]  /*0760*/  EXIT ;  /* 0x000000000000794d */ /* 0x000fea0003800000 */
.L_x_18:
        /* <DEDUP_REMOVED lines=9> */
.L_x_21:


//--------------------- .nv.shared._Z14floyd_phaseIIIiPiii --------------------------
	.section	.nv.shared._Z14floyd_phaseIIIiPiii,"aw",@nobits
	.sectionflags	@""
	.align	4
.nv.shared._Z14floyd_phaseIIIiPiii:
	.zero		3072


//--------------------- .nv.shared.reserved.0     --------------------------
	.section	.nv.shared.reserved.0,"aw",@nobits
	.weak		__nv_reservedSMEM_offset_0_alias
	.size		__nv_reservedSMEM_offset_0_alias, 0, 64
	.other		__nv_reservedSMEM_offset_0_alias,@"STO_CUDA_RESERVED_SHARED STV_DEFAULT"
__nv_reservedSMEM_offset_0_alias:
	.zero		0
	.zero		64


//--------------------- .nv.shared._Z13floyd_phaseIIiPiii --------------------------
	.section	.nv.shared._Z13floyd_phaseIIiPiii,"aw",@nobits
	.sectionflags	@""
	.align	4
.nv.shared._Z13floyd_phaseIIiPiii:
	.zero		3072


//--------------------- .nv.shared._Z12floyd_phaseIiPiii --------------------------
	.section	.nv.shared._Z12floyd_phaseIiPiii,"aw",@nobits
	.sectionflags	@""
	.align	4
.nv.shared._Z12floyd_phaseIiPiii:
	.zero		2048


//--------------------- .nv.constant0._Z14floyd_phaseIIIiPiii --------------------------
	.section	.nv.constant0._Z14floyd_phaseIIIiPiii,"a",@progbits
	.sectionflags	@""
	.align	4
.nv.constant0._Z14floyd_phaseIIIiPiii:
	.zero		920


//--------------------- .nv.constant0._Z13floyd_phaseIIiPiii --------------------------
	.section	.nv.constant0._Z13floyd_phaseIIiPiii,"a",@progbits
	.sectionflags	@""
	.align	4
.nv.constant0._Z13floyd_phaseIIiPiii:
	.zero		920


//--------------------- .nv.constant0._Z12floyd_phaseIiPiii --------------------------
	.section	.nv.constant0._Z12floyd_phaseIiPiii,"a",@progbits
	.sectionflags	@""
	.align	4
.nv.constant0._Z12floyd_phaseIiPiii:
	.zero		920


//--------------------- SYMBOLS --------------------------

	.type		.nv.reservedSmem.offset0,@object
	.size		.nv.reservedSmem.offset0,0x4
	.type		.nv.reservedSmem.cap,@object
	.size		.nv.reservedSmem.cap,0x4
